def matmul_kernel(
    a_ptr,
    b_ptr,
    c_ptr,
    M,
    N,
    K,
    stride_am,
    stride_ak,
    stride_bk,
    stride_bn,
    stride_cm,
    stride_cn,
    BLOCK_M: tl.constexpr,
    BLOCK_N: tl.constexpr,
    BLOCK_K: tl.constexpr,
    GROUP_M: tl.constexpr,
):
    pid = tl.program_id(axis=0)
    num_pid_m = tl.cdiv(M, BLOCK_M)
    num_pid_n = tl.cdiv(N, BLOCK_N)
    num_pid_in_group = GROUP_M * num_pid_n
    group_id = pid // num_pid_in_group
    first_pid_m = group_id * GROUP_M
    group_size_m = min(num_pid_m - first_pid_m, GROUP_M)
    pid_m = first_pid_m + ((pid % num_pid_in_group) % group_size_m)
    pid_n = (pid % num_pid_in_group) // group_size_m

    offs_am = (pid_m * BLOCK_M + tl.arange(0, BLOCK_M)) % M
    offs_bn = (pid_n * BLOCK_N + tl.arange(0, BLOCK_N)) % N
    offs_k = tl.arange(0, BLOCK_K)
    a_ptrs = a_ptr + offs_am[:, None] * stride_am + offs_k[None, :] * stride_ak
    b_ptrs = b_ptr + offs_k[:, None] * stride_bk + offs_bn[None, :] * stride_bn

    acc = tl.zeros((BLOCK_M, BLOCK_N), dtype=tl.float32)
    for kk in range(0, tl.cdiv(K, BLOCK_K)):
        a = tl.load(a_ptrs, mask=offs_k[None, :] < K - kk * BLOCK_K, other=0.0)
        b = tl.load(b_ptrs, mask=offs_k[:, None] < K - kk * BLOCK_K, other=0.0)
        acc = tl.dot(a, b, acc)
        a_ptrs += BLOCK_K * stride_ak
        b_ptrs += BLOCK_K * stride_bk

    c = acc.to(c_ptr.dtype.element_ty)
    offs_cm = pid_m * BLOCK_M + tl.arange(0, BLOCK_M)
    offs_cn = pid_n * BLOCK_N + tl.arange(0, BLOCK_N)
    c_ptrs = c_ptr + offs_cm[:, None] * stride_cm + offs_cn[None, :] * stride_cn
    mask = (offs_cm[:, None] < M) & (offs_cn[None, :] < N)
    tl.store(c_ptrs, c, mask=mask)

# config = {"BLOCK_K": 128, "BLOCK_M": 64, "BLOCK_N": 128, "GROUP_M": 8, "arch": "sm_100", "dtype": "fp8e4m3", "num_ctas": 4, "num_stages": 3, "num_warps": 4}
# arch = sm_100


// ===== COMPILED SASS (sm_100a) =====

	.target	sm_100a

	.elftype	@"ET_EXEC"


//--------------------- .note.nv.tkinfo           --------------------------
	.section	.note.nv.tkinfo,"",@"SHT_NOTE"
	.sectionflags	@"SHF_NOTE_NV_TKINFO"
	.tkinfo
        /*0018*/ 	.word	0x00000081
        /*0030*/ 	.string	""
        /*0030*/ 	.string	"ptxas-blackwell"
        /*0030*/ 	.string	"Cuda compilation tools, release 12.9, V12.9.86"
        /*0030*/ 	.string	"Build cuda_12.9.r12.9/compiler.36037853_0"
        /*0030*/ 	.string	"-v  -suppress-debug-info  -lineinfo  -arch sm_100a "



//--------------------- .note.nv.cuver            --------------------------
	.section	.note.nv.cuver,"",@"SHT_NOTE"
	.sectionflags	@"SHF_NOTE_NV_CUVER"
        /*0018*/ 	.short	0x0001
        /*001a*/ 	.short	0x0064
        /*001c*/ 	.short	0x0001
        /*001e*/ 	.short	0x0000
        /*0020*/ 	.short	0x0001
        /*0022*/ 	.short	0x0000


//--------------------- .nv.info                  --------------------------
	.section	.nv.info,"",@"SHT_CUDA_INFO"
	.align	4


	//----- nvinfo : EIATTR_REGCOUNT
	.align		4
        /*0000*/ 	.byte	0x04, 0x2f
        /*0002*/ 	.short	(.L_4 - .L_3)
	.align		4
.L_3:
        /*0004*/ 	.word	index@(matmul_kernel)
        /*0008*/ 	.word	0x000000ff


	//----- nvinfo : EIATTR_FRAME_SIZE
	.align		4
.L_4:
        /*000c*/ 	.byte	0x04, 0x11
        /*000e*/ 	.short	(.L_6 - .L_5)
	.align		4
.L_5:
        /*0010*/ 	.word	index@($__internal_2_$__cuda_sm10x_tcgen05_guardrail_trap_unallocated_columns_being_dealloced)
        /*0014*/ 	.word	0x00000048


	//----- nvinfo : EIATTR_FRAME_SIZE
	.align		4
.L_6:
        /*0018*/ 	.byte	0x04, 0x11
        /*001a*/ 	.short	(.L_8 - .L_7)
	.align		4
.L_7:
        /*001c*/ 	.word	index@($__internal_1_$__cuda_sm10x_tcgen05_guardrail_trap_phase_invalid_during_alloc)
        /*0020*/ 	.word	0x00000048


	//----- nvinfo : EIATTR_FRAME_SIZE
	.align		4
.L_8:
        /*0024*/ 	.byte	0x04, 0x11
        /*0026*/ 	.short	(.L_10 - .L_9)
	.align		4
.L_9:
        /*0028*/ 	.word	index@($__internal_0_$__cuda_sm10x_tcgen05_guardrail_trap_col_being_dealloced_not_returned_by_alloc)
        /*002c*/ 	.word	0x00000048


	//----- nvinfo : EIATTR_FRAME_SIZE
	.align		4
.L_10:
        /*0030*/ 	.byte	0x04, 0x11
        /*0032*/ 	.short	(.L_12 - .L_11)
	.align		4
.L_11:
        /*0034*/ 	.word	index@(matmul_kernel)
        /*0038*/ 	.word	0x00000048


	//----- nvinfo : EIATTR_MIN_STACK_SIZE
	.align		4
.L_12:
        /*003c*/ 	.byte	0x04, 0x12
        /*003e*/ 	.short	(.L_14 - .L_13)
	.align		4
.L_13:
        /*0040*/ 	.word	index@(matmul_kernel)
        /*0044*/ 	.word	0x00000048
.L_14:


//--------------------- .nv.info.matmul_kernel    --------------------------
	.section	.nv.info.matmul_kernel,"",@"SHT_CUDA_INFO"
	.sectionflags	@""
	.align	4


	//----- nvinfo : EIATTR_CUDA_API_VERSION
	.align		4
        /*0000*/ 	.byte	0x04, 0x37
        /*0002*/ 	.short	(.L_16 - .L_15)
.L_15:
        /*0004*/ 	.word	0x00000081


	//----- nvinfo : EIATTR_KPARAM_INFO
	.align		4
.L_16:
        /*0008*/ 	.byte	0x04, 0x17
        /*000a*/ 	.short	(.L_18 - .L_17)
.L_17:
        /*000c*/ 	.word	0x00000000
        /*0010*/ 	.short	0x000d
        /*0012*/ 	.short	0x0048
        /*0014*/ 	.byte	0x00, 0xf4, 0x21, 0x00


	//----- nvinfo : EIATTR_KPARAM_INFO
	.align		4
.L_18:
        /*0018*/ 	.byte	0x04, 0x17
        /*001a*/ 	.short	(.L_20 - .L_19)
.L_19:
        /*001c*/ 	.word	0x00000000
        /*0020*/ 	.short	0x000c
        /*0022*/ 	.short	0x0040
        /*0024*/ 	.byte	0x00, 0xf4, 0x21, 0x00


	//----- nvinfo : EIATTR_KPARAM_INFO
	.align		4
.L_20:
        /*0028*/ 	.byte	0x04, 0x17
        /*002a*/ 	.short	(.L_22 - .L_21)
.L_21:
        /*002c*/ 	.word	0x00000000
        /*0030*/ 	.short	0x000b
        /*0032*/ 	.short	0x0038
        /*0034*/ 	.byte	0x00, 0xf0, 0x11, 0x00


	//----- nvinfo : EIATTR_KPARAM_INFO
	.align		4
.L_22:
        /*0038*/ 	.byte	0x04, 0x17
        /*003a*/ 	.short	(.L_24 - .L_23)
.L_23:
        /*003c*/ 	.word	0x00000000
        /*0040*/ 	.short	0x000a
        /*0042*/ 	.short	0x0034
        /*0044*/ 	.byte	0x00, 0xf0, 0x11, 0x00


	//----- nvinfo : EIATTR_KPARAM_INFO
	.align		4
.L_24:
        /*0048*/ 	.byte	0x04, 0x17
        /*004a*/ 	.short	(.L_26 - .L_25)
.L_25:
        /*004c*/ 	.word	0x00000000
        /*0050*/ 	.short	0x0009
        /*0052*/ 	.short	0x0030
        /*0054*/ 	.byte	0x00, 0xf0, 0x11, 0x00


	//----- nvinfo : EIATTR_KPARAM_INFO
	.align		4
.L_26:
        /*0058*/ 	.byte	0x04, 0x17
        /*005a*/ 	.short	(.L_28 - .L_27)
.L_27:
        /*005c*/ 	.word	0x00000000
        /*0060*/ 	.short	0x0008
        /*0062*/ 	.short	0x002c
        /*0064*/ 	.byte	0x00, 0xf0, 0x11, 0x00


	//----- nvinfo : EIATTR_KPARAM_INFO
	.align		4
.L_28:
        /*0068*/ 	.byte	0x04, 0x17
        /*006a*/ 	.short	(.L_30 - .L_29)
.L_29:
        /*006c*/ 	.word	0x00000000
        /*0070*/ 	.short	0x0007
        /*0072*/ 	.short	0x0028
        /*0074*/ 	.byte	0x00, 0xf0, 0x11, 0x00


	//----- nvinfo : EIATTR_KPARAM_INFO
	.align		4
.L_30:
        /*0078*/ 	.byte	0x04, 0x17
        /*007a*/ 	.short	(.L_32 - .L_31)
.L_31:
        /*007c*/ 	.word	0x00000000
        /*0080*/ 	.short	0x0006
        /*0082*/ 	.short	0x0024
        /*0084*/ 	.byte	0x00, 0xf0, 0x11, 0x00


	//----- nvinfo : EIATTR_KPARAM_INFO
	.align		4
.L_32:
        /*0088*/ 	.byte	0x04, 0x17
        /*008a*/ 	.short	(.L_34 - .L_33)
.L_33:
        /*008c*/ 	.word	0x00000000
        /*0090*/ 	.short	0x0005
        /*0092*/ 	.short	0x0020
        /*0094*/ 	.byte	0x00, 0xf0, 0x11, 0x00


	//----- nvinfo : EIATTR_KPARAM_INFO
	.align		4
.L_34:
        /*0098*/ 	.byte	0x04, 0x17
        /*009a*/ 	.short	(.L_36 - .L_35)
.L_35:
        /*009c*/ 	.word	0x00000000
        /*00a0*/ 	.short	0x0004
        /*00a2*/ 	.short	0x001c
        /*00a4*/ 	.byte	0x00, 0xf0, 0x11, 0x00


	//----- nvinfo : EIATTR_KPARAM_INFO
	.align		4
.L_36:
        /*00a8*/ 	.byte	0x04, 0x17
        /*00aa*/ 	.short	(.L_38 - .L_37)
.L_37:
        /*00ac*/ 	.word	0x00000000
        /*00b0*/ 	.short	0x0003
        /*00b2*/ 	.short	0x0018
        /*00b4*/ 	.byte	0x00, 0xf0, 0x11, 0x00


	//----- nvinfo : EIATTR_KPARAM_INFO
	.align		4
.L_38:
        /*00b8*/ 	.byte	0x04, 0x17
        /*00ba*/ 	.short	(.L_40 - .L_39)
.L_39:
        /*00bc*/ 	.word	0x00000000
        /*00c0*/ 	.short	0x0002
        /*00c2*/ 	.short	0x0010
        /*00c4*/ 	.byte	0x00, 0xf4, 0x21, 0x00


	//----- nvinfo : EIATTR_KPARAM_INFO
	.align		4
.L_40:
        /*00c8*/ 	.byte	0x04, 0x17
        /*00ca*/ 	.short	(.L_42 - .L_41)
.L_41:
        /*00cc*/ 	.word	0x00000000
        /*00d0*/ 	.short	0x0001
        /*00d2*/ 	.short	0x0008
        /*00d4*/ 	.byte	0x00, 0xf4, 0x21, 0x00


	//----- nvinfo : EIATTR_KPARAM_INFO
	.align		4
.L_42:
        /*00d8*/ 	.byte	0x04, 0x17
        /*00da*/ 	.short	(.L_44 - .L_43)
.L_43:
        /*00dc*/ 	.word	0x00000000
        /*00e0*/ 	.short	0x0000
        /*00e2*/ 	.short	0x0000
        /*00e4*/ 	.byte	0x00, 0xf4, 0x21, 0x00


	//----- nvinfo : EIATTR_EXPLICIT_CLUSTER
	.align		4
.L_44:
        /*00e8*/ 	.byte	0x01, 0x3e
	.zero		2


	//----- nvinfo : EIATTR_CTA_PER_CLUSTER
	.align		4
        /*00ec*/ 	.byte	0x04, 0x3d
        /*00ee*/ 	.short	(.L_46 - .L_45)
.L_45:
        /*00f0*/ 	.word	0x00000004
        /*00f4*/ 	.word	0x00000001
        /*00f8*/ 	.word	0x00000001


	//----- nvinfo : EIATTR_AT_ENTRY_FRAGMENTS
	.align		4
.L_46:
        /*00fc*/ 	.byte	0x04, 0x4f
        /*00fe*/ 	.short	(.L_48 - .L_47)


	//   ....[0]....
.L_47:
        /*0100*/ 	.word	0x00000004


	//----- nvinfo : EIATTR_RESERVED_SMEM_USED
	.align		4
.L_48:
        /*0104*/ 	.byte	0x01, 0x41
	.zero		2


	//----- nvinfo : EIATTR_SPARSE_MMA_MASK
	.align		4
        /*0108*/ 	.byte	0x03, 0x50
        /*010a*/ 	.short	0x0000


	//----- nvinfo : EIATTR_TCGEN05_1CTA_USED
	.align		4
        /*010c*/ 	.byte	0x01, 0x51
	.zero		2


	//----- nvinfo : EIATTR_MAXREG_COUNT
	.align		4
        /*0110*/ 	.byte	0x03, 0x1b
        /*0112*/ 	.short	0x00ff


	//----- nvinfo : EIATTR_NUM_BARRIERS
	.align		4
        /*0114*/ 	.byte	0x02, 0x4c
        /*0116*/ 	.byte	0x01
	.zero		1


	//----- nvinfo : EIATTR_ANNOTATIONS
	.align		4
        /*0118*/ 	.byte	0x04, 0x55
        /*011a*/ 	.short	(.L_50 - .L_49)


	//   ....[0]....
.L_49:
        /*011c*/ 	.word	0x00000001
        /*0120*/ 	.byte	0x30, 0x0a, 0x00, 0x00, 0x01, 0x00, 0x00, 0x00, 0x60, 0x55, 0x00, 0x00, 0x01, 0x00, 0x00, 0x00
        /* <DEDUP_REMOVED lines=20> */
        /*0270*/ 	.byte	0xd0, 0xab, 0x00, 0x00, 0x01, 0x00, 0x00, 0x00, 0xf0, 0xab, 0x00, 0x00


	//----- nvinfo : EIATTR_INT_WARP_WIDE_INSTR_OFFSETS
	.align		4
.L_50:
        /*027c*/ 	.byte	0x04, 0x31
        /*027e*/ 	.short	(.L_52 - .L_51)


	//   ....[0]....
.L_51:
        /*0280*/ 	.word	0x00000d20


	//   ....[1]....
        /*0284*/ 	.word	0x00000d30


	//   ....[2]....
        /*0288*/ 	.word	0x000037e0


	//   ....[3]....
        /*028c*/ 	.word	0x0000b9e0


	//   ....[4]....
        /*0290*/ 	.word	0x0000ba30


	//----- nvinfo : EIATTR_COOP_GROUP_MASK_REGIDS
	.align		4
.L_52:
        /*0294*/ 	.byte	0x04, 0x29
        /*0296*/ 	.short	(.L_54 - .L_53)


	//   ....[0]....
.L_53:
        /*0298*/ 	.word	0xffffffff


	//   ....[1]....
        /*029c*/ 	.word	0xffffffff


	//   ....[2]....
        /*02a0*/ 	.word	0xffffffff


	//   ....[3]....
        /*02a4*/ 	.word	0xffffffff


	//----- nvinfo : EIATTR_COOP_GROUP_INSTR_OFFSETS
	.align		4
.L_54:
        /*02a8*/ 	.byte	0x04, 0x28
        /*02aa*/ 	.short	(.L_56 - .L_55)


	//   ....[0]....
.L_55:
        /*02ac*/ 	.word	0x00000080


	//   ....[1]....
        /*02b0*/ 	.word	0x00000330


	//   ....[2]....
        /*02b4*/ 	.word	0x0000b880


	//   ....[3]....
        /*02b8*/ 	.word	0x0000bae0


	//----- nvinfo : EIATTR_VRC_CTA_INIT_COUNT
	.align		4
.L_56:
        /*02bc*/ 	.byte	0x02, 0x4a
        /*02be*/ 	.byte	0x80
	.zero		1


	//----- nvinfo : EIATTR_MBARRIER_INSTR_OFFSETS
	.align		4
        /*02c0*/ 	.byte	0x04, 0x39
        /*02c2*/ 	.short	(.L_58 - .L_57)


	//   ....[0]....
.L_57:
        /*02c4*/ 	.word	0x00000e30
        /*02c8*/ 	.word	0x000000ff
        /*02cc*/ 	.word	0x00000000
        /*02d0*/ 	.short	0x0100
        /*02d2*/ 	.byte	0x06
	.zero		1


	//   ....[1]....
        /*02d4*/ 	.word	0x00003800
        /*02d8*/ 	.word	0x000000ff
        /*02dc*/ 	.word	0x00006008
        /*02e0*/ 	.short	0x0100
        /*02e2*/ 	.byte	0x09
	.zero		1


	//   ....[2]....
        /*02e4*/ 	.word	0x00006e50
        /*02e8*/ 	.word	0x000000ff
        /*02ec*/ 	.word	0x00000000
        /*02f0*/ 	.short	0x010a
        /*02f2*/ 	.byte	0x06
	.zero		1


	//   ....[3]....
        /*02f4*/ 	.word	0x0000abb0
        /*02f8*/ 	.word	0x000000ff
        /*02fc*/ 	.word	0x00000000
        /*0300*/ 	.short	0x010a
        /*0302*/ 	.byte	0x06
	.zero		1


	//   ....[4]....
        /*0304*/ 	.word	0x0000ac40
        /*0308*/ 	.word	0x000000ff
        /*030c*/ 	.word	0x00006000
        /*0310*/ 	.short	0x0108
        /*0312*/ 	.byte	0x09
	.zero		1


	//   ....[5]....
        /*0314*/ 	.word	0x0000ad20
        /*0318*/ 	.word	0x000000ff
        /*031c*/ 	.word	0x00006008
        /*0320*/ 	.short	0x0108
        /*0322*/ 	.byte	0x09
	.zero		1


	//   ....[6]....
        /*0324*/ 	.word	0x0000bb00
        /*0328*/ 	.word	0x000000ff
        /*032c*/ 	.word	0x00000000
        /*0330*/ 	.short	0x010a
        /*0332*/ 	.byte	0x06
	.zero		1


	//   ....[7]....
        /*0334*/ 	.word	0x0000bb30
        /*0338*/ 	.word	0x000000ff
        /*033c*/ 	.word	0x00000000
        /*0340*/ 	.short	0x010a
        /*0342*/ 	.byte	0x06
	.zero		1


	//----- nvinfo : EIATTR_NUM_MBARRIERS
	.align		4
.L_58:
        /*0344*/ 	.byte	0x03, 0x38
        /*0346*/ 	.short	0x0002


	//----- nvinfo : EIATTR_EXIT_INSTR_OFFSETS
	.align		4
        /*0348*/ 	.byte	0x04, 0x1c
        /*034a*/ 	.short	(.L_60 - .L_59)


	//   ....[0]....
.L_59:
        /*034c*/ 	.word	0x0000baf0


	//----- nvinfo : EIATTR_REQNTID
	.align		4
.L_60:
        /*0350*/ 	.byte	0x04, 0x10
        /*0352*/ 	.short	(.L_62 - .L_61)
.L_61:
        /*0354*/ 	.word	0x00000080
        /*0358*/ 	.word	0x00000001
        /*035c*/ 	.word	0x00000001


	//----- nvinfo : EIATTR_CRS_STACK_SIZE
	.align		4
.L_62:
        /*0360*/ 	.byte	0x04, 0x1e
        /*0362*/ 	.short	(.L_64 - .L_63)
.L_63:
        /*0364*/ 	.word	0x00000000


	//----- nvinfo : EIATTR_CBANK_PARAM_SIZE
	.align		4
.L_64:
        /*0368*/ 	.byte	0x03, 0x19
        /*036a*/ 	.short	0x0050


	//----- nvinfo : EIATTR_PARAM_CBANK
	.align		4
        /*036c*/ 	.byte	0x04, 0x0a
        /*036e*/ 	.short	(.L_66 - .L_65)
	.align		4
.L_65:
        /*0370*/ 	.word	index@(.nv.constant0.matmul_kernel)
        /*0374*/ 	.short	0x0380
        /*0376*/ 	.short	0x0050


	//----- nvinfo : EIATTR_SW_WAR
	.align		4
.L_66:
        /*0378*/ 	.byte	0x04, 0x36
        /*037a*/ 	.short	(.L_68 - .L_67)
.L_67:
        /*037c*/ 	.word	0x00000008
.L_68:


//--------------------- .nv.compat                --------------------------
	.section	.nv.compat,"",@"SHT_CUDA_COMPAT_INFO"
	.align	4
        /*0000*/ 	.byte	0x02, 0x02, 0x02, 0x00, 0x02, 0x05, 0x05, 0x00, 0x02, 0x03, 0x00, 0x00, 0x02, 0x06, 0x01, 0x00


//--------------------- .nv.callgraph             --------------------------
	.section	.nv.callgraph,"",@"SHT_CUDA_CALLGRAPH"
	.align	4
	.sectionentsize	8
	.align		4
        /*0000*/ 	.word	0x00000000
	.align		4
        /*0004*/ 	.word	0xffffffff
	.align		4
        /*0008*/ 	.word	0x00000000
	.align		4
        /*000c*/ 	.word	0xfffffffe
	.align		4
        /*0010*/ 	.word	0x00000000
	.align		4
        /*0014*/ 	.word	0xfffffffd
	.align		4
        /*0018*/ 	.word	0x00000000
	.align		4
        /*001c*/ 	.word	0xfffffffc


//--------------------- .text.matmul_kernel       --------------------------
	.section	.text.matmul_kernel,"ax",@progbits
	.align	128
        .global         matmul_kernel
        .type           matmul_kernel,@function
        .size           matmul_kernel,(.L_x_20 - matmul_kernel)
        .other          matmul_kernel,@"STO_CUDA_ENTRY STV_DEFAULT"
matmul_kernel:
.text.matmul_kernel:
[----:B------:R-:W0:Y:S01]  /*0000*/  LDC R1, c[0x0][0x37c] ;  /* 0x0000df00ff017b82 */ /* 0x000e220000000800 */
[----:B------:R-:W1:Y:S01]  /*0010*/  S2R R0, SR_TID.X ;  /* 0x0000000000007919 */ /* 0x000e620000002100 */
[----:B0-----:R-:W-:Y:S01]  /*0020*/  VIADD R1, R1, 0xffffffb8 ;  /* 0xffffffb801017836 */ /* 0x001fe20000000000 */
[----:B------:R-:W0:Y:S01]  /*0030*/  LDCU.64 UR20, c[0x0][0x358] ;  /* 0x00006b00ff1477ac */ /* 0x000e220008000a00 */
[----:B-1----:R-:W-:-:S13]  /*0040*/  ISETP.GE.U32.AND P0, PT, R0, 0x20, PT ;  /* 0x000000200000780c */ /* 0x002fda0003f06070 */
[----:B------:R-:W-:Y:S02]  /*0050*/  VOTEU.ANY UP0, P0 ;  /* 0x0000000000ff7886 */ /* 0x000fe40000000100 */
[----:B------:R-:W-:Y:S05]  /*0060*/  BRA.U UP0, `(.L_x_0) ;  /* 0x0000000100b47547 */ /* 0x000fea000b800000 */
[----:B------:R-:W1:Y:S01]  /*0070*/  S2UR UR6, SR_CgaCtaId ;  /* 0x00000000000679c3 */ /* 0x000e620000008800 */
[----:B------:R-:W-:Y:S01]  /*0080*/  NOP ;  /* 0x0000000000007918 */ /* 0x000fe20000000000 */
[----:B------:R-:W-:Y:S02]  /*0090*/  UMOV UR4, 0x40 ;  /* 0x0000004000047882 */ /* 0x000fe40000000000 */
[----:B-1----:R-:W-:-:S09]  /*00a0*/  ULEA UR4, UR6, UR4, 0x18 ;  /* 0x0000000406047291 */ /* 0x002fd2000f8ec0ff */
[----:B------:R-:W1:Y:S01]  /*00b0*/  LDS.U8 R0, [UR4] ;  /* 0x00000004ff007984 */ /* 0x000e620008000000 */
[----:B------:R-:W-:Y:S02]  /*00c0*/  UMOV UR4, 0x400 ;  /* 0x0000040000047882 */ /* 0x000fe40000000000 */
[----:B------:R-:W-:Y:S01]  /*00d0*/  ULEA UR4, UR6, UR4, 0x18 ;  /* 0x0000000406047291 */ /* 0x000fe2000f8ec0ff */
[----:B-1----:R-:W-:-:S13]  /*00e0*/  ISETP.NE.AND P0, PT, R0, RZ, PT ;  /* 0x000000ff0000720c */ /* 0x002fda0003f05270 */
[----:B------:R-:W-:Y:S05]  /*00f0*/  @P0 BRA `(.L_x_1) ;  /* 0x0000000000780947 */ /* 0x000fea0003800000 */
[----:B------:R-:W-:-:S13]  /*0100*/  ELECT P0, URZ, PT ;  /* 0x0000000000ff782f */ /* 0x000fda0003800000 */
[----:B------:R-:W-:Y:S05]  /*0110*/  @!P0 BRA `(.L_x_2) ;  /* 0x0000000000808947 */ /* 0x000fea0003800000 */
[----:B------:R-:W-:Y:S01]  /*0120*/  UMOV UR5, 0x1 ;  /* 0x0000000100057882 */ /* 0x000fe20000000000 */
[----:B------:R-:W-:-:S04]  /*0130*/  IMAD.MOV.U32 R4, RZ, RZ, 0x1 ;  /* 0x00000001ff047424 */ /* 0x000fc800078e00ff */
[----:B------:R-:W-:Y:S04]  /*0140*/  DEPBAR.LE SB1, 0x36 ;  /* 0x00009d800000791a */ /* 0x000fe80000000000 */
[----:B------:R-:W1:Y:S02]  /*0150*/  UTCATOMSWS.FIND_AND_SET.ALIGN UP1, UR5, UR5 ;  /* 0x00000005000575e3 */ /* 0x000e640008020800 */
[----:B-1----:R-:W-:-:S04]  /*0160*/  PLOP3.LUT P0, PT, PT, PT, UP1, 0x80, 0x8 ;  /* 0x000000000008781c */ /* 0x002fc80003f0f018 */
[----:B------:R-:W-:-:S04]  /*0170*/  SEL R0, RZ, 0xffffffff, !P0 ;  /* 0xffffffffff007807 */ /* 0x000fc80004000000 */
[----:B------:R-:W-:Y:S01]  /*0180*/  ISETP.NE.AND P0, PT, R0, RZ, PT ;  /* 0x000000ff0000720c */ /* 0x000fe20003f05270 */
[----:B------:R-:W-:-:S12]  /*0190*/  IMAD.U32 R0, RZ, RZ, UR5 ;  /* 0x00000005ff007e24 */ /* 0x000fd8000f8e00ff */
[----:B------:R-:W-:Y:S05]  /*01a0*/  @P0 BRA `(.L_x_3) ;  /* 0x0000000000240947 */ /* 0x000fea0003800000 */
.L_x_4:
[----:B------:R-:W-:Y:S05]  /*01b0*/  NANOSLEEP 0x64 ;  /* 0x000000640000795d */ /* 0x000fea0003800000 */
[----:B------:R-:W-:-:S05]  /*01c0*/  UMOV UR5, 0x1 ;  /* 0x0000000100057882 */ /* 0x000fca0000000000 */
[----:B------:R-:W-:Y:S04]  /*01d0*/  DEPBAR.LE SB1, 0x36 ;  /* 0x00009d800000791a */ /* 0x000fe80000000000 */
[----:B------:R-:W1:Y:S02]  /*01e0*/  UTCATOMSWS.FIND_AND_SET.ALIGN UP1, UR5, UR5 ;  /* 0x00000005000575e3 */ /* 0x000e640008020800 */
[----:B-1----:R-:W-:-:S04]  /*01f0*/  PLOP3.LUT P0, PT, PT, PT, UP1, 0x80, 0x8 ;  /* 0x000000000008781c */ /* 0x002fc80003f0f018 */
[----:B------:R-:W-:-:S04]  /*0200*/  SEL R0, RZ, 0xffffffff, !P0 ;  /* 0xffffffffff007807 */ /* 0x000fc80004000000 */
[----:B------:R-:W-:Y:S01]  /*0210*/  ISETP.NE.AND P0, PT, R0, RZ, PT ;  /* 0x000000ff0000720c */ /* 0x000fe20003f05270 */
[----:B------:R-:W-:-:S12]  /*0220*/  IMAD.U32 R0, RZ, RZ, UR5 ;  /* 0x00000005ff007e24 */ /* 0x000fd8000f8e00ff */
[----:B------:R-:W-:Y:S05]  /*0230*/  @!P0 BRA `(.L_x_4) ;  /* 0xfffffffc00dc8947 */ /* 0x000fea000383ffff */
.L_x_3:
[----:B------:R-:W-:Y:S01]  /*0240*/  VIADD R3, R0, 0x10 ;  /* 0x0000001000037836 */ /* 0x000fe20000000000 */
[----:B------:R-:W-:Y:S01]  /*0250*/  UMOV UR5, 0x50 ;  /* 0x0000005000057882 */ /* 0x000fe20000000000 */
[----:B------:R-:W-:Y:S01]  /*0260*/  SHF.L.U32 R2, R4, R0, RZ ;  /* 0x0000000004027219 */ /* 0x000fe200000006ff */
[----:B------:R-:W-:Y:S01]  /*0270*/  ULEA UR5, UR6, UR5, 0x18 ;  /* 0x0000000506057291 */ /* 0x000fe2000f8ec0ff */
[----:B------:R-:W-:Y:S01]  /*0280*/  IMAD.SHL.U32 R0, R0, 0x20, RZ ;  /* 0x0000002000007824 */ /* 0x000fe200078e00ff */
[----:B------:R-:W-:-:S04]  /*0290*/  SHF.L.U32 R3, R4, R3, RZ ;  /* 0x0000000304037219 */ /* 0x000fc800000006ff */
[----:B------:R-:W-:-:S05]  /*02a0*/  LOP3.LUT R2, R3, R2, RZ, 0xfc, !PT ;  /* 0x0000000203027212 */ /* 0x000fca00078efcff */
[----:B------:R1:W-:Y:S04]  /*02b0*/  ATOMS.OR RZ, [UR5], R2 ;  /* 0x00000002ffff798c */ /* 0x0003e8000b000005 */
[----:B------:R1:W-:Y:S01]  /*02c0*/  STS [UR4], R0 ;  /* 0x00000000ff007988 */ /* 0x0003e20008000804 */
[----:B------:R-:W-:Y:S05]  /*02d0*/  BRA `(.L_x_2) ;  /* 0x0000000000107947 */ /* 0x000fea0003800000 */
.L_x_1:
[----:B------:R-:W-:Y:S01]  /*02e0*/  IMAD.MOV.U32 R0, RZ, RZ, -0x1 ;  /* 0xffffffffff007424 */ /* 0x000fe200078e00ff */
[----:B------:R-:W-:-:S04]  /*02f0*/  MOV R2, 0x320 ;  /* 0x0000032000027802 */ /* 0x000fc80000000f00 */
[----:B------:R1:W-:Y:S03]  /*0300*/  STS [UR4], R0 ;  /* 0x00000000ff007988 */ /* 0x0003e60008000804 */
[----:B01----:R-:W-:Y:S05]  /*0310*/  CALL.REL.NOINC `($__internal_1_$__cuda_sm10x_tcgen05_guardrail_trap_phase_invalid_during_alloc) ;  /* 0x000000b8001c7944 */ /* 0x003fea0003c00000 */
.L_x_2:
[----:B------:R-:W-:Y:S05]  /*0320*/  WARPSYNC.ALL ;  /* 0x0000000000007948 */ /* 0x000fea0003800000 */
[----:B------:R-:W-:Y:S01]  /*0330*/  NOP ;  /* 0x0000000000007918 */ /* 0x000fe20000000000 */
.L_x_0:
[----:B------:R-:W2:Y:S08]  /*0340*/  LDC.64 R118, c[0x0][0x398] ;  /* 0x0000e600ff767b82 */ /* 0x000eb00000000a00 */
[----:B------:R-:W3:Y:S02]  /*0350*/  S2UR UR5, SR_CgaSize ;  /* 0x00000000000579c3 */ /* 0x000ee40000008a00 */
[----:B---3--:R-:W-:-:S12]  /*0360*/  UIMAD UR5, UR5, -0xa0, URZ ;  /* 0xffffff60050578a4 */ /* 0x008fd8000f8e02ff */
[----:B------:R-:W3:Y:S01]  /*0370*/  LDCU UR5, c[0x0][UR5+0x2b0] ;  /* 0x00005600050577ac */ /* 0x000ee20008000800 */
[----:B------:R-:W4:Y:S01]  /*0380*/  S2R R194, SR_TID.X ;  /* 0x0000000000c27919 */ /* 0x000f220000002100 */
[----:B------:R-:W-:Y:S01]  /*0390*/  PRMT R135, RZ, 0x7610, R135 ;  /* 0x00007610ff877816 */ /* 0x000fe20000000087 */
[----:B------:R-:W5:Y:S01]  /*03a0*/  LDCU.64 UR12, c[0x0][0x3a8] ;  /* 0x00007500ff0c77ac */ /* 0x000f620008000a00 */
[----:B------:R-:W1:Y:S01]  /*03b0*/  S2R R199, SR_CgaCtaId ;  /* 0x0000000000c77919 */ /* 0x000e620000008800 */
[----:B------:R-:W-:Y:S01]  /*03c0*/  PRMT R134, RZ, 0x7610, R134 ;  /* 0x00007610ff867816 */ /* 0x000fe20000000086 */
[----:B------:R-:W0:Y:S01]  /*03d0*/  S2UR UR4, SR_CTAID.X ;  /* 0x00000000000479c3 */ /* 0x000e220000002500 */
[----:B------:R-:W3:Y:S01]  /*03e0*/  LDCU UR22, c[0x0][0x3a0] ;  /* 0x00007400ff1677ac */ /* 0x000ee20008000800 */
[----:B------:R-:W0:Y:S01]  /*03f0*/  LDCU UR11, c[0x0][0x3a4] ;  /* 0x00007480ff0b77ac */ /* 0x000e220008000800 */
[----:B------:R-:W0:Y:S01]  /*0400*/  LDCU.128 UR16, c[0x0][0x380] ;  /* 0x00007000ff1077ac */ /* 0x000e220008000c00 */
[----:B-----5:R-:W-:-:S02]  /*0410*/  IMAD.U32 R13, RZ, RZ, UR12 ;  /* 0x0000000cff0d7e24 */ /* 0x020fc4000f8e00ff */
[----:B-12---:R-:W-:Y:S01]  /*0420*/  VIADD R0, R119, 0x7f ;  /* 0x0000007f77007836 */ /* 0x006fe20000000000 */
[----:B---3--:R-:W-:Y:S01]  /*0430*/  UIADD3 UR24, UPT, UPT, UR22, 0x7f, URZ ;  /* 0x0000007f16187890 */ /* 0x008fe2000fffe0ff */
[----:B------:R-:W-:-:S03]  /*0440*/  IMAD.U32 R15, RZ, RZ, UR12 ;  /* 0x0000000cff0f7e24 */ /* 0x000fc6000f8e00ff */
[----:B------:R-:W-:Y:S01]  /*0450*/  SHF.R.S32.HI R3, RZ, 0x1f, R0 ;  /* 0x0000001fff037819 */ /* 0x000fe20000011400 */
[----:B------:R-:W-:Y:S01]  /*0460*/  UISETP.GT.AND UP1, UPT, UR24, 0x7f, UPT ;  /* 0x0000007f1800788c */ /* 0x000fe2000bf24270 */
[----:B0-----:R-:W-:Y:S01]  /*0470*/  I2FP.F32.U32 R5, UR4 ;  /* 0x0000000400057c45 */ /* 0x001fe20008201000 */
[----:B------:R-:W0:Y:S01]  /*0480*/  S2UR UR4, SR_CgaCtaId ;  /* 0x00000000000479c3 */ /* 0x000e220000008800 */
[----:B------:R-:W-:Y:S02]  /*0490*/  LEA.HI R3, R3, R0, RZ, 0x7 ;  /* 0x0000000003037211 */ /* 0x000fe400078f38ff */
[----:B----4-:R-:W-:Y:S01]  /*04a0*/  SHF.R.U32.HI R105, RZ, 0x6, R194 ;  /* 0x00000006ff697819 */ /* 0x010fe200000116c2 */
[----:B------:R-:W-:Y:S01]  /*04b0*/  FMUL R5, R5, UR5 ;  /* 0x0000000505057c20 */ /* 0x000fe20008400000 */
[----:B------:R-:W-:Y:S01]  /*04c0*/  SHF.R.S32.HI R3, RZ, 0x7, R3 ;  /* 0x00000007ff037819 */ /* 0x000fe20000011403 */
[----:B------:R-:W-:Y:S01]  /*04d0*/  UMOV UR5, 0x1 ;  /* 0x0000000100057882 */ /* 0x000fe20000000000 */
[----:B------:R-:W-:-:S02]  /*04e0*/  SGXT.U32 R105, R105, 0x1 ;  /* 0x000000016969781a */ /* 0x000fc40000000000 */
[----:B------:R-:W-:Y:S01]  /*04f0*/  LOP3.LUT R238, R194, 0x7f, RZ, 0xc0, !PT ;  /* 0x0000007fc2ee7812 */ /* 0x000fe200078ec0ff */
[----:B------:R-:W-:Y:S01]  /*0500*/  IMAD.SHL.U32 R4, R3, 0x8, RZ ;  /* 0x0000000803047824 */ /* 0x000fe200078e00ff */
[----:B------:R-:W-:Y:S01]  /*0510*/  F2I.U32.TRUNC.NTZ R5, R5 ;  /* 0x0000000500057305 */ /* 0x000fe2000020f000 */
[----:B------:R-:W-:Y:S01]  /*0520*/  BAR.SYNC.DEFER_BLOCKING 0x0 ;  /* 0x0000000000007b1d */ /* 0x000fe20000010000 */
[----:B------:R-:W-:Y:S02]  /*0530*/  ISETP.NE.U32.AND P3, PT, R238, RZ, PT ;  /* 0x000000ffee00720c */ /* 0x000fe40003f65070 */
[----:B------:R-:W-:-:S04]  /*0540*/  IABS R7, R4 ;  /* 0x0000000400077213 */ /* 0x000fc80000000000 */
[----:B------:R-:W1:Y:S08]  /*0550*/  I2F.RP R0, R7 ;  /* 0x0000000700007306 */ /* 0x000e700000209400 */
[----:B-1----:R-:W1:Y:S02]  /*0560*/  MUFU.RCP R0, R0 ;  /* 0x0000000000007308 */ /* 0x002e640000001000 */
[----:B-1----:R-:W-:Y:S01]  /*0570*/  VIADD R2, R0, 0xffffffe ;  /* 0x0ffffffe00027836 */ /* 0x002fe20000000000 */
[----:B------:R-:W-:-:S05]  /*0580*/  IABS R0, R5 ;  /* 0x0000000500007213 */ /* 0x000fca0000000000 */
[----:B------:R1:W2:Y:S02]  /*0590*/  F2I.FTZ.U32.TRUNC.NTZ R3, R2 ;  /* 0x0000000200037305 */ /* 0x0002a4000021f000 */
[----:B-1----:R-:W-:Y:S02]  /*05a0*/  IMAD.MOV.U32 R2, RZ, RZ, RZ ;  /* 0x000000ffff027224 */ /* 0x002fe400078e00ff */
[----:B--2---:R-:W-:-:S04]  /*05b0*/  IMAD.MOV R6, RZ, RZ, -R3 ;  /* 0x000000ffff067224 */ /* 0x004fc800078e0a03 */
[----:B------:R-:W-:Y:S01]  /*05c0*/  IMAD R9, R6, R7, RZ ;  /* 0x0000000706097224 */ /* 0x000fe200078e02ff */
[----:B------:R-:W-:-:S03]  /*05d0*/  IABS R6, R4 ;  /* 0x0000000400067213 */ /* 0x000fc60000000000 */
[----:B------:R-:W-:-:S04]  /*05e0*/  IMAD.HI.U32 R3, R3, R9, R2 ;  /* 0x0000000903037227 */ /* 0x000fc800078e0002 */
[----:B------:R-:W-:Y:S02]  /*05f0*/  IMAD.MOV R2, RZ, RZ, -R6 ;  /* 0x000000ffff027224 */ /* 0x000fe400078e0a06 */
[----:B------:R-:W-:-:S04]  /*0600*/  IMAD.HI.U32 R3, R3, R0, RZ ;  /* 0x0000000003037227 */ /* 0x000fc800078e00ff */
[----:B------:R-:W-:-:S05]  /*0610*/  IMAD R0, R3, R2, R0 ;  /* 0x0000000203007224 */ /* 0x000fca00078e0200 */
[----:B------:R-:W-:-:S13]  /*0620*/  ISETP.GT.U32.AND P1, PT, R7, R0, PT ;  /* 0x000000000700720c */ /* 0x000fda0003f24070 */
[----:B------:R-:W-:Y:S02]  /*0630*/  @!P1 IMAD.IADD R0, R0, 0x1, -R7 ;  /* 0x0000000100009824 */ /* 0x000fe400078e0a07 */
[----:B------:R-:W-:Y:S01]  /*0640*/  @!P1 VIADD R3, R3, 0x1 ;  /* 0x0000000103039836 */ /* 0x000fe20000000000 */
[----:B------:R-:W-:Y:S02]  /*0650*/  ISETP.NE.AND P1, PT, R4, RZ, PT ;  /* 0x000000ff0400720c */ /* 0x000fe40003f25270 */
[----:B------:R-:W-:Y:S02]  /*0660*/  ISETP.GE.U32.AND P0, PT, R0, R7, PT ;  /* 0x000000070000720c */ /* 0x000fe40003f06070 */
[----:B------:R-:W-:-:S04]  /*0670*/  LOP3.LUT R0, R5, R4, RZ, 0x3c, !PT ;  /* 0x0000000405007212 */ /* 0x000fc800078e3cff */
[----:B------:R-:W-:Y:S01]  /*0680*/  ISETP.GE.AND P2, PT, R0, RZ, PT ;  /* 0x000000ff0000720c */ /* 0x000fe20003f46270 */
[----:B------:R-:W-:-:S06]  /*0690*/  VIADD R0, R118, 0x3f ;  /* 0x0000003f76007836 */ /* 0x000fcc0000000000 */
[----:B------:R-:W-:-:S04]  /*06a0*/  @P0 VIADD R3, R3, 0x1 ;  /* 0x0000000103030836 */ /* 0x000fc80000000000 */
[----:B------:R-:W-:Y:S01]  /*06b0*/  IMAD.MOV.U32 R2, RZ, RZ, R3 ;  /* 0x000000ffff027224 */ /* 0x000fe200078e0003 */
[----:B------:R-:W-:-:S03]  /*06c0*/  SHF.R.S32.HI R3, RZ, 0x1f, R0 ;  /* 0x0000001fff037819 */ /* 0x000fc60000011400 */
[----:B------:R-:W-:Y:S01]  /*06d0*/  @!P2 IMAD.MOV R2, RZ, RZ, -R2 ;  /* 0x000000ffff02a224 */ /* 0x000fe200078e0a02 */
[----:B------:R-:W-:Y:S02]  /*06e0*/  @!P1 LOP3.LUT R2, RZ, R4, RZ, 0x33, !PT ;  /* 0x00000004ff029212 */ /* 0x000fe400078e33ff */
[----:B------:R-:W-:-:S03]  /*06f0*/  LEA.HI R3, R3, R0, RZ, 0x6 ;  /* 0x0000000003037211 */ /* 0x000fc600078f30ff */
[----:B------:R-:W-:Y:S02]  /*0700*/  IMAD.SHL.U32 R6, R2, 0x8, RZ ;  /* 0x0000000802067824 */ /* 0x000fe400078e00ff */
[----:B------:R-:W-:-:S03]  /*0710*/  IMAD.MOV R2, RZ, RZ, -R2 ;  /* 0x000000ffff027224 */ /* 0x000fc600078e0a02 */
[----:B------:R-:W-:Y:S01]  /*0720*/  LEA.HI.SX32 R3, R3, -R6, 0x1a ;  /* 0x8000000603037211 */ /* 0x000fe200078fd2ff */
[----:B------:R-:W-:-:S03]  /*0730*/  IMAD R8, R4, R2, R5 ;  /* 0x0000000204087224 */ /* 0x000fc600078e0205 */
[----:B------:R-:W-:-:S04]  /*0740*/  VIMNMX R11, PT, PT, R3, 0x8, PT ;  /* 0x00000008030b7848 */ /* 0x000fc80003fe0100 */
[-C--:B------:R-:W-:Y:S02]  /*0750*/  IABS R7, R11.reuse ;  /* 0x0000000b00077213 */ /* 0x080fe40000000000 */
[----:B------:R-:W-:Y:S02]  /*0760*/  IABS R4, R11 ;  /* 0x0000000b00047213 */ /* 0x000fe40000000000 */
[----:B------:R-:W1:Y:S08]  /*0770*/  I2F.RP R0, R7 ;  /* 0x0000000700007306 */ /* 0x000e700000209400 */
[----:B-1----:R-:W1:Y:S02]  /*0780*/  MUFU.RCP R0, R0 ;  /* 0x0000000000007308 */ /* 0x002e640000001000 */
[----:B-1----:R-:W-:-:S02]  /*0790*/  VIADD R3, R0, 0xffffffe ;  /* 0x0ffffffe00037836 */ /* 0x002fc40000000000 */
[----:B------:R-:W-:-:S04]  /*07a0*/  IMAD.MOV R0, RZ, RZ, -R4 ;  /* 0x000000ffff007224 */ /* 0x000fc800078e0a04 */
[----:B------:R-:W1:Y:S02]  /*07b0*/  F2I.FTZ.U32.TRUNC.NTZ R3, R3 ;  /* 0x0000000300037305 */ /* 0x000e64000021f000 */
[----:B-1----:R-:W-:-:S04]  /*07c0*/  IMAD.MOV R9, RZ, RZ, -R3 ;  /* 0x000000ffff097224 */ /* 0x002fc800078e0a03 */
[----:B------:R-:W-:Y:S01]  /*07d0*/  IMAD.MOV.U32 R2, RZ, RZ, R9 ;  /* 0x000000ffff027224 */ /* 0x000fe200078e0009 */
[----:B------:R-:W-:-:S03]  /*07e0*/  IABS R9, R8 ;  /* 0x0000000800097213 */ /* 0x000fc60000000000 */
[----:B------:R-:W-:Y:S02]  /*07f0*/  IMAD R5, R2, R7, RZ ;  /* 0x0000000702057224 */ /* 0x000fe400078e02ff */
[----:B------:R-:W-:-:S04]  /*0800*/  IMAD.MOV.U32 R2, RZ, RZ, RZ ;  /* 0x000000ffff027224 */ /* 0x000fc800078e00ff */
[----:B------:R-:W-:Y:S01]  /*0810*/  IMAD.HI.U32 R2, R3, R5, R2 ;  /* 0x0000000503027227 */ /* 0x000fe200078e0002 */
[----:B------:R-:W-:-:S05]  /*0820*/  LOP3.LUT R5, R194, 0x3f, RZ, 0xc0, !PT ;  /* 0x0000003fc2057812 */ /* 0x000fca00078ec0ff */
[----:B------:R-:W-:Y:S01]  /*0830*/  IMAD.HI.U32 R136, R2, R9, RZ ;  /* 0x0000000902887227 */ /* 0x000fe200078e00ff */
[----:B------:R-:W-:-:S03]  /*0840*/  IABS R2, R118 ;  /* 0x0000007600027213 */ /* 0x000fc60000000000 */
[----:B------:R-:W-:Y:S02]  /*0850*/  IMAD R0, R136, R0, R9 ;  /* 0x0000000088007224 */ /* 0x000fe400078e0209 */
[----:B------:R-:W-:-:S03]  /*0860*/  IMAD.MOV.U32 R9, RZ, RZ, R2 ;  /* 0x000000ffff097224 */ /* 0x000fc600078e0002 */
[----:B------:R-:W-:Y:S01]  /*0870*/  ISETP.GT.U32.AND P1, PT, R7, R0, PT ;  /* 0x000000000700720c */ /* 0x000fe20003f24070 */
[----:B------:R-:W1:-:S12]  /*0880*/  I2F.RP R4, R9 ;  /* 0x0000000900047306 */ /* 0x000e580000209400 */
[----:B------:R-:W-:Y:S02]  /*0890*/  @!P1 IMAD.IADD R0, R0, 0x1, -R7 ;  /* 0x0000000100009824 */ /* 0x000fe400078e0a07 */
[----:B------:R-:W-:Y:S01]  /*08a0*/  @!P1 VIADD R136, R136, 0x1 ;  /* 0x0000000188889836 */ /* 0x000fe20000000000 */
[----:B------:R-:W-:Y:S01]  /*08b0*/  ISETP.NE.AND P1, PT, R11, RZ, PT ;  /* 0x000000ff0b00720c */ /* 0x000fe20003f25270 */
[----:B-1----:R-:W1:Y:S01]  /*08c0*/  MUFU.RCP R4, R4 ;  /* 0x0000000400047308 */ /* 0x002e620000001000 */
[----:B------:R-:W-:Y:S01]  /*08d0*/  ISETP.GE.U32.AND P0, PT, R0, R7, PT ;  /* 0x000000070000720c */ /* 0x000fe20003f06070 */
[----:B------:R-:W-:Y:S01]  /*08e0*/  IMAD.U32 R7, RZ, RZ, UR12 ;  /* 0x0000000cff077e24 */ /* 0x000fe2000f8e00ff */
[----:B------:R-:W-:-:S04]  /*08f0*/  LOP3.LUT R0, R8, R11, RZ, 0x3c, !PT ;  /* 0x0000000b08007212 */ /* 0x000fc800078e3cff */
[----:B------:R-:W-:-:S07]  /*0900*/  ISETP.GE.AND P2, PT, R0, RZ, PT ;  /* 0x000000ff0000720c */ /* 0x000fce0003f46270 */
[----:B------:R-:W-:Y:S02]  /*0910*/  @P0 VIADD R136, R136, 0x1 ;  /* 0x0000000188880836 */ /* 0x000fe40000000000 */
[----:B-1----:R-:W-:-:S04]  /*0920*/  VIADD R2, R4, 0xffffffe ;  /* 0x0ffffffe04027836 */ /* 0x002fc80000000000 */
[----:B------:R-:W-:Y:S01]  /*0930*/  @!P2 IMAD.MOV R136, RZ, RZ, -R136 ;  /* 0x000000ffff88a224 */ /* 0x000fe200078e0a88 */
[----:B------:R-:W-:Y:S01]  /*0940*/  @!P1 LOP3.LUT R136, RZ, R11, RZ, 0x33, !PT ;  /* 0x0000000bff889212 */ /* 0x000fe200078e33ff */
[----:B------:R1:W2:Y:S01]  /*0950*/  F2I.FTZ.U32.TRUNC.NTZ R3, R2 ;  /* 0x0000000200037305 */ /* 0x0002a2000021f000 */
[----:B------:R-:W-:-:S03]  /*0960*/  ISETP.NE.AND P1, PT, R118, RZ, PT ;  /* 0x000000ff7600720c */ /* 0x000fc60003f25270 */
[----:B------:R-:W-:-:S04]  /*0970*/  IMAD.MOV R0, RZ, RZ, -R136 ;  /* 0x000000ffff007224 */ /* 0x000fc800078e0a88 */
[----:B------:R-:W-:Y:S01]  /*0980*/  IMAD R0, R11, R0, R8 ;  /* 0x000000000b007224 */ /* 0x000fe200078e0208 */
[----:B------:R-:W-:Y:S01]  /*0990*/  LOP3.LUT R8, R105, 0x8, RZ, 0xfc, !PT ;  /* 0x0000000869087812 */ /* 0x000fe200078efcff */
[----:B-1----:R-:W-:Y:S02]  /*09a0*/  IMAD.MOV.U32 R2, RZ, RZ, RZ ;  /* 0x000000ffff027224 */ /* 0x002fe400078e00ff */
[----:B------:R-:W-:Y:S02]  /*09b0*/  IMAD.IADD R0, R6, 0x1, R0 ;  /* 0x0000000106007824 */ /* 0x000fe400078e0200 */
[----:B------:R-:W-:Y:S02]  /*09c0*/  IMAD.U32 R11, RZ, RZ, UR12 ;  /* 0x0000000cff0b7e24 */ /* 0x000fe4000f8e00ff */
[----:B------:R-:W-:Y:S01]  /*09d0*/  IMAD R10, R0, 0x40, R5 ;  /* 0x00000040000a7824 */ /* 0x000fe200078e0205 */
[----:B------:R-:W-:Y:S01]  /*09e0*/  MOV R0, 0x400 ;  /* 0x0000040000007802 */ /* 0x000fe20000000f00 */
[----:B--2---:R-:W-:-:S03]  /*09f0*/  IMAD.MOV R4, RZ, RZ, -R3 ;  /* 0x000000ffff047224 */ /* 0x004fc600078e0a03 */
[----:B------:R-:W-:Y:S01]  /*0a00*/  R2UR UR9, R0 ;  /* 0x00000000000972ca */ /* 0x000fe200000e0000 */
[----:B------:R-:W-:Y:S01]  /*0a10*/  IMAD R5, R4, R9, RZ ;  /* 0x0000000904057224 */ /* 0x000fe200078e02ff */
[----:B------:R-:W-:Y:S01]  /*0a20*/  IABS R4, R10 ;  /* 0x0000000a00047213 */ /* 0x000fe20000000000 */
[----:B------:R-:W-:Y:S01]  /*0a30*/  STL [R1+0x20], R10 ;  /* 0x0000200a01007387 */ /* 0x000fe20000100800 */
[----:B------:R-:W-:Y:S01]  /*0a40*/  ISETP.GE.AND P2, PT, R10, RZ, PT ;  /* 0x000000ff0a00720c */ /* 0x000fe20003f46270 */
[----:B------:R-:W-:-:S04]  /*0a50*/  IMAD.HI.U32 R2, R3, R5, R2 ;  /* 0x0000000503027227 */ /* 0x000fc800078e0002 */
[----:B------:R-:W-:Y:S01]  /*0a60*/  IMAD.MOV.U32 R0, RZ, RZ, R4 ;  /* 0x000000ffff007224 */ /* 0x000fe200078e0004 */
[----:B------:R-:W-:Y:S01]  /*0a70*/  SHF.R.U32.HI R4, RZ, 0x5, R194 ;  /* 0x00000005ff047819 */ /* 0x000fe200000116c2 */
[----:B------:R-:W-:Y:S02]  /*0a80*/  IMAD.U32 R5, RZ, RZ, UR12 ;  /* 0x0000000cff057e24 */ /* 0x000fe4000f8e00ff */
[----:B0-----:R-:W-:Y:S01]  /*0a90*/  ULEA UR9, UR4, UR9, 0x18 ;  /* 0x0000000904097291 */ /* 0x001fe2000f8ec0ff */
[----:B------:R-:W-:Y:S01]  /*0aa0*/  IMAD.HI.U32 R2, R2, R0, RZ ;  /* 0x0000000002027227 */ /* 0x000fe200078e00ff */
[----:B------:R-:W-:Y:S02]  /*0ab0*/  R2UR UR7, R4 ;  /* 0x00000000040772ca */ /* 0x000fe400000e0000 */
[----:B------:R-:W-:Y:S01]  /*0ac0*/  UIADD3 UR6, UPT, UPT, UR9, 0x6000, URZ ;  /* 0x0000600009067890 */ /* 0x000fe2000fffe0ff */
[----:B------:R-:W-:Y:S02]  /*0ad0*/  IMAD.MOV R2, RZ, RZ, -R2 ;  /* 0x000000ffff027224 */ /* 0x000fe400078e0a02 */
[----:B------:R-:W-:-:S02]  /*0ae0*/  IMAD R4, R105, UR12, RZ ;  /* 0x0000000c69047c24 */ /* 0x000fc4000f8e02ff */
[----:B------:R-:W0:Y:S01]  /*0af0*/  LDS R3, [UR9] ;  /* 0x00000009ff037984 */ /* 0x000e220008000800 */
[C---:B------:R-:W-:Y:S01]  /*0b00*/  IMAD R0, R9.reuse, R2, R0 ;  /* 0x0000000209007224 */ /* 0x040fe200078e0200 */
[----:B------:R-:W-:Y:S01]  /*0b10*/  SHF.R.U32.HI R2, RZ, 0x6, R194 ;  /* 0x00000006ff027819 */ /* 0x000fe200000116c2 */
[----:B------:R-:W-:Y:S03]  /*0b20*/  BAR.SYNC.DEFER_BLOCKING 0x0 ;  /* 0x0000000000007b1d */ /* 0x000fe60000010000 */
[----:B------:R-:W-:Y:S01]  /*0b30*/  ISETP.GT.U32.AND P0, PT, R9, R0, PT ;  /* 0x000000000900720c */ /* 0x000fe20003f04070 */
[----:B------:R-:W-:-:S04]  /*0b40*/  USHF.L.U32 UR4, UR7, 0x15, URZ ;  /* 0x0000001507047899 */ /* 0x000fc800080006ff */
[----:B------:R-:W-:-:S08]  /*0b50*/  ULOP3.LUT UR4, UR4, 0x600000, URZ, 0xc0, !UPT ;  /* 0x0060000004047892 */ /* 0x000fd0000f8ec0ff */
[----:B------:R-:W-:-:S05]  /*0b60*/  @!P0 IMAD.IADD R0, R0, 0x1, -R9 ;  /* 0x0000000100008824 */ /* 0x000fca00078e0a09 */
[----:B------:R-:W-:-:S13]  /*0b70*/  ISETP.GT.U32.AND P0, PT, R9, R0, PT ;  /* 0x000000000900720c */ /* 0x000fda0003f04070 */
[----:B------:R-:W-:Y:S01]  /*0b80*/  @!P0 IMAD.IADD R0, R0, 0x1, -R9 ;  /* 0x0000000100008824 */ /* 0x000fe200078e0a09 */
[----:B------:R-:W-:Y:S01]  /*0b90*/  PLOP3.LUT P0, PT, PT, PT, UP1, 0x80, 0x8 ;  /* 0x000000000008781c */ /* 0x000fe20003f0f018 */
[----:B------:R-:W-:Y:S01]  /*0ba0*/  IMAD.U32 R9, RZ, RZ, UR12 ;  /* 0x0000000cff097e24 */ /* 0x000fe2000f8e00ff */
[----:B0-----:R-:W-:Y:S01]  /*0bb0*/  R2UR UR8, R3 ;  /* 0x00000000030872ca */ /* 0x001fe200000e0000 */
[----:B------:R-:W-:Y:S02]  /*0bc0*/  IMAD.U32 R3, RZ, RZ, UR12 ;  /* 0x0000000cff037e24 */ /* 0x000fe4000f8e00ff */
[----:B------:R-:W-:Y:S01]  /*0bd0*/  IMAD.MOV.U32 R177, RZ, RZ, R0 ;  /* 0x000000ffffb17224 */ /* 0x000fe200078e0000 */
[----:B------:R-:W-:Y:S01]  /*0be0*/  SGXT.U32 R0, R2, 0x1 ;  /* 0x000000010200781a */ /* 0x000fe20000000000 */
[----:B------:R-:W-:Y:S02]  /*0bf0*/  IMAD R34, R3, 0x2, R4 ;  /* 0x0000000203227824 */ /* 0x000fe400078e0204 */
[----:B------:R-:W-:Y:S01]  /*0c00*/  @!P2 IMAD.MOV R177, RZ, RZ, -R177 ;  /* 0x000000ffffb1a224 */ /* 0x000fe200078e0ab1 */
[----:B------:R-:W-:Y:S01]  /*0c10*/  @!P1 LOP3.LUT R177, RZ, R118, RZ, 0x33, !PT ;  /* 0x00000076ffb19212 */ /* 0x000fe200078e33ff */
[----:B------:R-:W-:Y:S01]  /*0c20*/  IMAD R64, R5, 0x2, R34 ;  /* 0x0000000205407824 */ /* 0x000fe200078e0222 */
[----:B------:R-:W-:-:S02]  /*0c30*/  ISETP.LT.AND P0, PT, R0, UR22, P0 ;  /* 0x0000001600007c0c */ /* 0x000fc40008701270 */
[----:B------:R-:W-:Y:S01]  /*0c40*/  PLOP3.LUT P1, PT, PT, PT, UP1, 0x80, 0x8 ;  /* 0x000000000008781c */ /* 0x000fe20003f2f018 */
[----:B------:R-:W-:Y:S01]  /*0c50*/  IMAD R94, R7, 0x2, R64 ;  /* 0x00000002075e7824 */ /* 0x000fe200078e0240 */
[----:B------:R-:W-:-:S03]  /*0c60*/  UIADD3 UR10, UPT, UPT, UR8, UR4, URZ ;  /* 0x00000004080a7290 */ /* 0x000fc6000fffe0ff */
[----:B------:R-:W-:Y:S01]  /*0c70*/  IMAD R6, R9, 0x2, R94 ;  /* 0x0000000209067824 */ /* 0x000fe200078e025e */
[----:B------:R-:W-:Y:S08]  /*0c80*/  BRA.U UP0, `(.L_x_5) ;  /* 0x0000000100187547 */ /* 0x000ff0000b800000 */
[----:B------:R-:W-:Y:S01]  /*0c90*/  ELECT P2, URZ, PT ;  /* 0x0000000000ff782f */ /* 0x000fe20003840000 */
[----:B------:R-:W-:Y:S01]  /*0ca0*/  IMAD.MOV.U32 R0, RZ, RZ, 0x1 ;  /* 0x00000001ff007424 */ /* 0x000fe200078e00ff */
[----:B------:R-:W-:Y:S11]  /*0cb0*/  UVIRTCOUNT.DEALLOC.SMPOOL 0x80 ;  /* 0x000000800000784c */ /* 0x000ff60000000000 */
[----:B------:R-:W-:-:S04]  /*0cc0*/  @P2 MOV R2, 0x40 ;  /* 0x0000004000022802 */ /* 0x000fc80000000f00 */
[----:B------:R-:W-:-:S05]  /*0cd0*/  @P2 LEA R3, R199, R2, 0x18 ;  /* 0x00000002c7032211 */ /* 0x000fca00078ec0ff */
[----:B------:R0:W-:Y:S02]  /*0ce0*/  @P2 STS.U8 [R3], R0 ;  /* 0x0000000003002388 */ /* 0x0001e40000000000 */
.L_x_5:
[----:B------:R-:W-:Y:S01]  /*0cf0*/  STTM.16dp32bit_t0_t15.x16 tmem[UR10], RZ ;  /* 0x000000ff000079ed */ /* 0x000fe20008a0000a */
[----:B------:R-:W-:Y:S01]  /*0d00*/  STTM.16dp32bit_t16_t31.x16 tmem[UR10+0x10], RZ ;  /* 0x000010ff000079ed */ /* 0x000fe20008a2000a */
[----:B------:R-:W1:Y:S02]  /*0d10*/  FENCE.VIEW.ASYNC.T ;  /* 0x00000000000073c6 */ /* 0x000e640000000200 */
[----:B-1----:R-:W-:Y:S01]  /*0d20*/  VOTEU.ALL UP2, P3 ;  /* 0x0000000000ff7886 */ /* 0x002fe20001840000 */
[----:B------:R-:W-:Y:S01]  /*0d30*/  VOTEU.ALL UP3, P3 ;  /* 0x0000000000ff7886 */ /* 0x000fe20001860000 */
[----:B------:R-:W-:Y:S01]  /*0d40*/  IMAD R177, R177, UR11, RZ ;  /* 0x0000000bb1b17c24 */ /* 0x000fe2000f8e02ff */
[----:B------:R-:W-:Y:S01]  /*0d50*/  ISETP.LT.AND P1, PT, R8, UR22, P1 ;  /* 0x0000001608007c0c */ /* 0x000fe20008f21270 */
[----:B------:R-:W-:Y:S01]  /*0d60*/  IMAD R36, R11, 0x2, R6 ;  /* 0x000000020b247824 */ /* 0x000fe200078e0206 */
[----:B------:R-:W-:-:S04]  /*0d70*/  @!UP2 UIADD3 UR14, UPT, UPT, -UR5, 0x100000, URZ ;  /* 0x00100000050ea890 */ /* 0x000fc8000fffe1ff */
[----:B------:R-:W-:Y:S02]  /*0d80*/  @!UP2 USHF.L.U32 UR15, UR14, 0xb, URZ ;  /* 0x0000000b0e0fa899 */ /* 0x000fe400080006ff */
[----:B------:R-:W-:Y:S01]  /*0d90*/  @!UP2 USHF.L.U32 UR14, UR14, 0x1, URZ ;  /* 0x000000010e0ea899 */ /* 0x000fe200080006ff */
[----:B------:R-:W-:Y:S01]  /*0da0*/  BAR.SYNC.DEFER_BLOCKING 0x0 ;  /* 0x0000000000007b1d */ /* 0x000fe20000010000 */
[----:B------:R-:W-:Y:S01]  /*0db0*/  IADD3 R179, P2, PT, R177, UR16, RZ ;  /* 0x00000010b1b37c10 */ /* 0x000fe2000ff5e0ff */
[----:B------:R-:W-:-:S03]  /*0dc0*/  IMAD R66, R13, 0x2, R36 ;  /* 0x000000020d427824 */ /* 0x000fc600078e0224 */
[----:B------:R-:W-:Y:S01]  /*0dd0*/  LEA.HI.X.SX32 R177, R177, UR17, 0x1, P2 ;  /* 0x00000011b1b17c11 */ /* 0x000fe200090f0eff */
[----:B------:R-:W-:Y:S01]  /*0de0*/  IMAD R8, R5, 0x4, R66 ;  /* 0x0000000405087824 */ /* 0x000fe200078e0242 */
[-C--:B0-----:R-:W-:Y:S02]  /*0df0*/  IADD3 R0, P2, PT, R4, R179.reuse, RZ ;  /* 0x000000b304007210 */ /* 0x081fe40007f5e0ff */
[----:B------:R-:W-:Y:S02]  /*0e00*/  IADD3 R2, P4, PT, R6, R179, RZ ;  /* 0x000000b306027210 */ /* 0x000fe40007f9e0ff */
[-C--:B------:R-:W-:Y:S01]  /*0e10*/  LEA.HI.X.SX32 R3, R4, R177.reuse, 0x1, P2 ;  /* 0x000000b104037211 */ /* 0x080fe200010f0eff */
[----:B------:R-:W0:Y:S02]  /*0e20*/  FENCE.VIEW.ASYNC.S ;  /* 0x00000000000073c6 */ /* 0x000e240000000000 */
[----:B0-----:R-:W0:Y:S01]  /*0e30*/  @!UP3 SYNCS.EXCH.64 URZ, [UR6], UR14 ;  /* 0x0000000e06ffb5b2 */ /* 0x001e220008000100 */
[----:B------:R-:W-:Y:S01]  /*0e40*/  IMAD.U32 R5, RZ, RZ, UR12 ;  /* 0x0000000cff057e24 */ /* 0x000fe2000f8e00ff */
[----:B------:R-:W-:Y:S01]  /*0e50*/  LEA.HI.X.SX32 R4, R6, R177, 0x1, P4 ;  /* 0x000000b106047211 */ /* 0x000fe200020f0eff */
[----:B------:R-:W-:-:S02]  /*0e60*/  IMAD R40, R15, 0x2, R8 ;  /* 0x000000020f287824 */ /* 0x000fc400078e0208 */
[----:B------:R-:W-:Y:S02]  /*0e70*/  @P0 IMAD.MOV.U32 R6, RZ, RZ, R0 ;  /* 0x000000ffff060224 */ /* 0x000fe400078e0000 */
[----:B------:R-:W-:Y:S01]  /*0e80*/  @P0 IMAD.MOV.U32 R7, RZ, RZ, R3 ;  /* 0x000000ffff070224 */ /* 0x000fe200078e0003 */
[----:B0-----:R-:W-:Y:S01]  /*0e90*/  BAR.SYNC.DEFER_BLOCKING 0x0 ;  /* 0x0000000000007b1d */ /* 0x001fe20000010000 */
[----:B------:R-:W-:Y:S02]  /*0ea0*/  IMAD.U32 R95, RZ, RZ, UR12 ;  /* 0x0000000cff5f7e24 */ /* 0x000fe4000f8e00ff */
[----:B------:R-:W-:Y:S02]  /*0eb0*/  IMAD R70, R5, 0x2, R40 ;  /* 0x0000000205467824 */ /* 0x000fe400078e0228 */
[----:B------:R-:W-:Y:S02]  /*0ec0*/  IMAD.U32 R10, RZ, RZ, UR12 ;  /* 0x0000000cff0a7e24 */ /* 0x000fe4000f8e00ff */
[----:B------:R-:W-:Y:S01]  /*0ed0*/  IMAD R95, R95, 0x2, R70 ;  /* 0x000000025f5f7824 */ /* 0x000fe200078e0246 */
[----:B------:R-:W-:-:S03]  /*0ee0*/  LOP3.LUT R12, R105, 0x10, RZ, 0xfc, !PT ;  /* 0x00000010690c7812 */ /* 0x000fc600078efcff */
[----:B------:R-:W-:Y:S01]  /*0ef0*/  IMAD R10, R10, 0x2, R95 ;  /* 0x000000020a0a7824 */ /* 0x000fe200078e025f */
[----:B------:R-:W-:-:S03]  /*0f00*/  LOP3.LUT R9, R105, 0x18, RZ, 0xfc, !PT ;  /* 0x0000001869097812 */ /* 0x000fc600078efcff */
[----:B------:R-:W-:Y:S01]  /*0f10*/  IMAD R42, R5, 0x2, R10 ;  /* 0x00000002052a7824 */ /* 0x000fe200078e020a */
[----:B------:R0:W2:Y:S01]  /*0f20*/  @P0 LDG.E.U8 R135, desc[UR20][R6.64] ;  /* 0x0000001406870981 */ /* 0x0000a2000c1e1100 */
[----:B------:R-:W-:Y:S01]  /*0f30*/  PLOP3.LUT P0, PT, PT, PT, UP1, 0x80, 0x8 ;  /* 0x000000000008781c */ /* 0x000fe20003f0f018 */
[----:B0-----:R-:W-:Y:S02]  /*0f40*/  @P1 IMAD.MOV.U32 R6, RZ, RZ, R2 ;  /* 0x000000ffff061224 */ /* 0x001fe400078e0002 */
[----:B------:R-:W-:-:S05]  /*0f50*/  @P1 IMAD.MOV.U32 R7, RZ, RZ, R4 ;  /* 0x000000ffff071224 */ /* 0x000fca00078e0004 */
[----:B------:R0:W3:Y:S01]  /*0f60*/  @P1 LDG.E.U8 R134, desc[UR20][R6.64] ;  /* 0x0000001406861981 */ /* 0x0000e2000c1e1100 */
[----:B------:R-:W-:Y:S01]  /*0f70*/  PLOP3.LUT P1, PT, PT, PT, UP1, 0x80, 0x8 ;  /* 0x000000000008781c */ /* 0x000fe20003f2f018 */
[----:B------:R-:W-:Y:S01]  /*0f80*/  IMAD.U32 R13, RZ, RZ, UR12 ;  /* 0x0000000cff0d7e24 */ /* 0x000fe2000f8e00ff */
[----:B------:R-:W-:Y:S02]  /*0f90*/  ISETP.LT.AND P0, PT, R12, UR22, P0 ;  /* 0x000000160c007c0c */ /* 0x000fe40008701270 */
[----:B------:R-:W-:Y:S01]  /*0fa0*/  ISETP.LT.AND P1, PT, R9, UR22, P1 ;  /* 0x0000001609007c0c */ /* 0x000fe20008f21270 */
[----:B------:R-:W-:Y:S01]  /*0fb0*/  IMAD.U32 R9, RZ, RZ, UR12 ;  /* 0x0000000cff097e24 */ /* 0x000fe2000f8e00ff */
[-C--:B------:R-:W-:Y:S02]  /*0fc0*/  IADD3 R5, P2, PT, R8, R179.reuse, RZ ;  /* 0x000000b308057210 */ /* 0x080fe40007f5e0ff */
[----:B------:R-:W-:Y:S01]  /*0fd0*/  PRMT R137, RZ, 0x7610, R137 ;  /* 0x00007610ff897816 */ /* 0x000fe20000000089 */
[----:B0-----:R-:W-:Y:S01]  /*0fe0*/  IMAD.U32 R7, RZ, RZ, UR12 ;  /* 0x0000000cff077e24 */ /* 0x001fe2000f8e00ff */
[----:B------:R-:W-:-:S02]  /*0ff0*/  IADD3 R6, P4, PT, R10, R179, RZ ;  /* 0x000000b30a067210 */ /* 0x000fc40007f9e0ff */
[----:B------:R-:W-:Y:S01]  /*1000*/  PRMT R138, RZ, 0x7610, R138 ;  /* 0x00007610ff8a7816 */ /* 0x000fe2000000008a */
[----:B------:R-:W-:Y:S01]  /*1010*/  IMAD R68, R7, 0x2, R42 ;  /* 0x0000000207447824 */ /* 0x000fe200078e022a */
[-C--:B------:R-:W-:Y:S02]  /*1020*/  LEA.HI.X.SX32 R7, R8, R177.reuse, 0x1, P2 ;  /* 0x000000b108077211 */ /* 0x080fe400010f0eff */
[----:B------:R-:W-:Y:S01]  /*1030*/  LEA.HI.X.SX32 R8, R10, R177, 0x1, P4 ;  /* 0x000000b10a087211 */ /* 0x000fe200020f0eff */
[----:B------:R-:W-:Y:S02]  /*1040*/  IMAD R12, R9, 0x4, R68 ;  /* 0x00000004090c7824 */ /* 0x000fe400078e0244 */
[----:B------:R-:W-:Y:S02]  /*1050*/  @P0 IMAD.MOV.U32 R10, RZ, RZ, R5 ;  /* 0x000000ffff0a0224 */ /* 0x000fe400078e0005 */
[----:B------:R-:W-:Y:S02]  /*1060*/  IMAD R46, R13, 0x2, R12 ;  /* 0x000000020d2e7824 */ /* 0x000fe400078e020c */
[----:B------:R-:W-:-:S02]  /*1070*/  @P0 IMAD.MOV.U32 R11, RZ, RZ, R7 ;  /* 0x000000ffff0b0224 */ /* 0x000fc400078e0007 */
[----:B------:R-:W-:-:S03]  /*1080*/  IMAD R72, R9, 0x2, R46 ;  /* 0x0000000209487824 */ /* 0x000fc600078e022e */
[----:B------:R0:W4:Y:S01]  /*1090*/  @P0 LDG.E.U8 R137, desc[UR20][R10.64] ;  /* 0x000000140a890981 */ /* 0x000122000c1e1100 */
[----:B------:R-:W-:Y:S02]  /*10a0*/  IMAD R96, R13, 0x2, R72 ;  /* 0x000000020d607824 */ /* 0x000fe400078e0248 */
[----:B------:R-:W-:Y:S02]  /*10b0*/  IMAD.U32 R15, RZ, RZ, UR12 ;  /* 0x0000000cff0f7e24 */ /* 0x000fe4000f8e00ff */
[----:B------:R-:W-:Y:S02]  /*10c0*/  IMAD R14, R9, 0x2, R96 ;  /* 0x00000002090e7824 */ /* 0x000fe400078e0260 */
[----:B0-----:R-:W-:Y:S02]  /*10d0*/  @P1 IMAD.MOV.U32 R10, RZ, RZ, R6 ;  /* 0x000000ffff0a1224 */ /* 0x001fe400078e0006 */
[----:B------:R-:W-:Y:S01]  /*10e0*/  @P1 IMAD.MOV.U32 R11, RZ, RZ, R8 ;  /* 0x000000ffff0b1224 */ /* 0x000fe200078e0008 */
[----:B------:R-:W-:Y:S01]  /*10f0*/  LOP3.LUT R17, R105, 0x20, RZ, 0xfc, !PT ;  /* 0x0000002069117812 */ /* 0x000fe200078efcff */
[----:B------:R-:W-:Y:S01]  /*1100*/  IMAD R48, R15, 0x2, R14 ;  /* 0x000000020f307824 */ /* 0x000fe200078e020e */
[----:B------:R-:W-:-:S02]  /*1110*/  PLOP3.LUT P0, PT, PT, PT, UP1, 0x80, 0x8 ;  /* 0x000000000008781c */ /* 0x000fc40003f0f018 */
[----:B------:R0:W5:Y:S01]  /*1120*/  @P1 LDG.E.U8 R138, desc[UR20][R10.64] ;  /* 0x000000140a8a1981 */ /* 0x000162000c1e1100 */
[----:B------:R-:W-:Y:S02]  /*1130*/  LOP3.LUT R16, R105, 0x28, RZ, 0xfc, !PT ;  /* 0x0000002869107812 */ /* 0x000fe400078efcff */
[----:B------:R-:W-:Y:S02]  /*1140*/  PLOP3.LUT P1, PT, PT, PT, UP1, 0x80, 0x8 ;  /* 0x000000000008781c */ /* 0x000fe40003f2f018 */
[----:B------:R-:W-:Y:S01]  /*1150*/  ISETP.LT.AND P0, PT, R17, UR22, P0 ;  /* 0x0000001611007c0c */ /* 0x000fe20008701270 */
[----:B------:R-:W-:Y:S01]  /*1160*/  IMAD.U32 R17, RZ, RZ, UR12 ;  /* 0x0000000cff117e24 */ /* 0x000fe2000f8e00ff */
[----:B------:R-:W-:Y:S02]  /*1170*/  ISETP.LT.AND P1, PT, R16, UR22, P1 ;  /* 0x0000001610007c0c */ /* 0x000fe40008f21270 */
[-C--:B------:R-:W-:Y:S01]  /*1180*/  IADD3 R9, P2, PT, R12, R179.reuse, RZ ;  /* 0x000000b30c097210 */ /* 0x080fe20007f5e0ff */
[----:B0-----:R-:W-:Y:S01]  /*1190*/  IMAD.U32 R11, RZ, RZ, UR12 ;  /* 0x0000000cff0b7e24 */ /* 0x001fe2000f8e00ff */
[----:B------:R-:W-:-:S02]  /*11a0*/  IADD3 R10, P4, PT, R14, R179, RZ ;  /* 0x000000b30e0a7210 */ /* 0x000fc40007f9e0ff */
[----:B------:R-:W-:Y:S01]  /*11b0*/  PRMT R139, RZ, 0x7610, R139 ;  /* 0x00007610ff8b7816 */ /* 0x000fe2000000008b */
[----:B------:R-:W-:Y:S01]  /*11c0*/  IMAD R74, R11, 0x2, R48 ;  /* 0x000000020b4a7824 */ /* 0x000fe200078e0230 */
[-C--:B------:R-:W-:Y:S02]  /*11d0*/  LEA.HI.X.SX32 R11, R12, R177.reuse, 0x1, P2 ;  /* 0x000000b10c0b7211 */ /* 0x080fe400010f0eff */
[----:B------:R-:W-:Y:S01]  /*11e0*/  LEA.HI.X.SX32 R12, R14, R177, 0x1, P4 ;  /* 0x000000b10e0c7211 */ /* 0x000fe200020f0eff */
[----:B------:R-:W-:Y:S01]  /*11f0*/  IMAD R16, R13, 0x4, R74 ;  /* 0x000000040d107824 */ /* 0x000fe200078e024a */
[----:B------:R-:W-:Y:S01]  /*1200*/  PRMT R140, RZ, 0x7610, R140 ;  /* 0x00007610ff8c7816 */ /* 0x000fe2000000008c */
[----:B------:R-:W-:Y:S02]  /*1210*/  @P0 IMAD.MOV.U32 R14, RZ, RZ, R9 ;  /* 0x000000ffff0e0224 */ /* 0x000fe400078e0009 */
[----:B------:R-:W-:Y:S02]  /*1220*/  IMAD R50, R17, 0x2, R16 ;  /* 0x0000000211327824 */ /* 0x000fe400078e0210 */
[----:B------:R-:W-:-:S02]  /*1230*/  @P0 IMAD.MOV.U32 R15, RZ, RZ, R11 ;  /* 0x000000ffff0f0224 */ /* 0x000fc400078e000b */
[----:B------:R-:W-:-:S03]  /*1240*/  IMAD R76, R13, 0x2, R50 ;  /* 0x000000020d4c7824 */ /* 0x000fc600078e0232 */
[----:B------:R0:W2:Y:S01]  /*1250*/  @P0 LDG.E.U8 R139, desc[UR20][R14.64] ;  /* 0x000000140e8b0981 */ /* 0x0000a2000c1e1100 */
        /* <DEDUP_REMOVED lines=8> */
[----:B------:R0:W2:Y:S01]  /*12e0*/  @P1 LDG.E.U8 R140, desc[UR20][R14.64] ;  /* 0x000000140e8c1981 */ /* 0x0000a2000c1e1100 */
        /* <DEDUP_REMOVED lines=10> */
[-C--:B------:R-:W-:Y:S01]  /*1390*/  LEA.HI.X.SX32 R15, R16, R177.reuse, 0x1, P2 ;  /* 0x000000b1100f7211 */ /* 0x080fe200010f0eff */
[----:B------:R-:W-:Y:S01]  /*13a0*/  IMAD.U32 R101, RZ, RZ, UR12 ;  /* 0x0000000cff657e24 */ /* 0x000fe2000f8e00ff */
[----:B------:R-:W-:Y:S01]  /*13b0*/  LEA.HI.X.SX32 R16, R18, R177, 0x1, P4 ;  /* 0x000000b112107211 */ /* 0x000fe200020f0eff */
[----:B------:R-:W-:Y:S01]  /*13c0*/  IMAD R20, R17, 0x4, R78 ;  /* 0x0000000411147824 */ /* 0x000fe200078e024e */
[----:B------:R-:W-:Y:S01]  /*13d0*/  PRMT R142, RZ, 0x7610, R142 ;  /* 0x00007610ff8e7816 */ /* 0x000fe2000000008e */
[----:B------:R-:W-:Y:S02]  /*13e0*/  @P0 IMAD.MOV.U32 R18, RZ, RZ, R13 ;  /* 0x000000ffff120224 */ /* 0x000fe400078e000d */
[----:B------:R-:W-:Y:S02]  /*13f0*/  IMAD R54, R21, 0x2, R20 ;  /* 0x0000000215367824 */ /* 0x000fe400078e0214 */
[----:B------:R-:W-:-:S02]  /*1400*/  @P0 IMAD.MOV.U32 R19, RZ, RZ, R15 ;  /* 0x000000ffff130224 */ /* 0x000fc400078e000f */
[----:B------:R-:W-:Y:S02]  /*1410*/  IMAD R82, R17, 0x2, R54 ;  /* 0x0000000211527824 */ /* 0x000fe400078e0236 */
[----:B------:R-:W-:Y:S01]  /*1420*/  IMAD.U32 R22, RZ, RZ, UR12 ;  /* 0x0000000cff167e24 */ /* 0x000fe2000f8e00ff */
[----:B------:R0:W2:Y:S01]  /*1430*/  @P0 LDG.E.U8 R141, desc[UR20][R18.64] ;  /* 0x00000014128d0981 */ /* 0x0000a2000c1e1100 */
[----:B------:R-:W-:Y:S01]  /*1440*/  IMAD R101, R101, 0x2, R82 ;  /* 0x0000000265657824 */ /* 0x000fe200078e0252 */
[----:B------:R-:W-:-:S03]  /*1450*/  LOP3.LUT R24, R105, 0x40, RZ, 0xfc, !PT ;  /* 0x0000004069187812 */ /* 0x000fc600078efcff */
[----:B------:R-:W-:Y:S02]  /*1460*/  IMAD R22, R22, 0x2, R101 ;  /* 0x0000000216167824 */ /* 0x000fe400078e0265 */
[----:B0-----:R-:W-:Y:S02]  /*1470*/  @P1 IMAD.MOV.U32 R18, RZ, RZ, R14 ;  /* 0x000000ffff121224 */ /* 0x001fe400078e000e */
[----:B------:R-:W-:Y:S01]  /*1480*/  @P1 IMAD.MOV.U32 R19, RZ, RZ, R16 ;  /* 0x000000ffff131224 */ /* 0x000fe200078e0010 */
[----:B------:R-:W-:Y:S01]  /*1490*/  PLOP3.LUT P0, PT, PT, PT, UP1, 0x80, 0x8 ;  /* 0x000000000008781c */ /* 0x000fe20003f0f018 */
[----:B------:R-:W-:-:S03]  /*14a0*/  IMAD R56, R17, 0x2, R22 ;  /* 0x0000000211387824 */ /* 0x000fc600078e0216 */
[----:B------:R0:W2:Y:S01]  /*14b0*/  @P1 LDG.E.U8 R142, desc[UR20][R18.64] ;  /* 0x00000014128e1981 */ /* 0x0000a2000c1e1100 */
[----:B------:R-:W-:Y:S01]  /*14c0*/  ISETP.LT.AND P0, PT, R24, UR22, P0 ;  /* 0x0000001618007c0c */ /* 0x000fe20008701270 */
[----:B------:R-:W-:Y:S01]  /*14d0*/  IMAD.U32 R25, RZ, RZ, UR12 ;  /* 0x0000000cff197e24 */ /* 0x000fe2000f8e00ff */
[----:B------:R-:W-:Y:S02]  /*14e0*/  LOP3.LUT R23, R105, 0x48, RZ, 0xfc, !PT ;  /* 0x0000004869177812 */ /* 0x000fe400078efcff */
[----:B------:R-:W-:Y:S02]  /*14f0*/  PLOP3.LUT P1, PT, PT, PT, UP1, 0x80, 0x8 ;  /* 0x000000000008781c */ /* 0x000fe40003f2f018 */
[-C--:B------:R-:W-:Y:S02]  /*1500*/  IADD3 R17, P2, PT, R20, R179.reuse, RZ ;  /* 0x000000b314117210 */ /* 0x080fe40007f5e0ff */
[----:B------:R-:W-:Y:S01]  /*1510*/  ISETP.LT.AND P1, PT, R23, UR22, P1 ;  /* 0x0000001617007c0c */ /* 0x000fe20008f21270 */
        /* <DEDUP_REMOVED lines=17> */
[----:B------:R-:W-:Y:S02]  /*1630*/  @P1 IMAD.MOV.U32 R23, RZ, RZ, R20 ;  /* 0x000000ffff171224 */ /* 0x000fe400078e0014 */
[----:B------:R-:W-:-:S03]  /*1640*/  IMAD R60, R27, 0x2, R26 ;  /* 0x000000021b3c7824 */ /* 0x000fc600078e021a */
[----:B------:R0:W2:Y:S01]  /*1650*/  @P1 LDG.E.U8 R144, desc[UR20][R22.64] ;  /* 0x0000001416901981 */ /* 0x0000a2000c1e1100 */
[C---:B------:R-:W-:Y:S02]  /*1660*/  LOP3.LUT R29, R105.reuse, 0x50, RZ, 0xfc, !PT ;  /* 0x00000050691d7812 */ /* 0x040fe400078efcff */
[----:B------:R-:W-:Y:S02]  /*1670*/  PLOP3.LUT P0, PT, PT, PT, UP1, 0x80, 0x8 ;  /* 0x000000000008781c */ /* 0x000fe40003f0f018 */
[----:B------:R-:W-:Y:S02]  /*1680*/  LOP3.LUT R28, R105, 0x58, RZ, 0xfc, !PT ;  /* 0x00000058691c7812 */ /* 0x000fe400078efcff */
[----:B------:R-:W-:Y:S02]  /*1690*/  PLOP3.LUT P1, PT, PT, PT, UP1, 0x80, 0x8 ;  /* 0x000000000008781c */ /* 0x000fe40003f2f018 */
[----:B------:R-:W-:Y:S01]  /*16a0*/  ISETP.LT.AND P0, PT, R29, UR22, P0 ;  /* 0x000000161d007c0c */ /* 0x000fe20008701270 */
[----:B0-----:R-:W-:Y:S01]  /*16b0*/  IMAD.U32 R23, RZ, RZ, UR12 ;  /* 0x0000000cff177e24 */ /* 0x001fe2000f8e00ff */
[----:B------:R-:W-:Y:S01]  /*16c0*/  ISETP.LT.AND P1, PT, R28, UR22, P1 ;  /* 0x000000161c007c0c */ /* 0x000fe20008f21270 */
[----:B------:R-:W-:Y:S01]  /*16d0*/  IMAD.U32 R29, RZ, RZ, UR12 ;  /* 0x0000000cff1d7e24 */ /* 0x000fe2000f8e00ff */
[-C--:B------:R-:W-:Y:S01]  /*16e0*/  IADD3 R21, P2, PT, R24, R179.reuse, RZ ;  /* 0x000000b318157210 */ /* 0x080fe20007f5e0ff */
[----:B------:R-:W-:Y:S01]  /*16f0*/  IMAD R88, R23, 0x2, R60 ;  /* 0x0000000217587824 */ /* 0x000fe200078e023c */
[----:B------:R-:W-:-:S02]  /*1700*/  IADD3 R22, P4, PT, R26, R179, RZ ;  /* 0x000000b31a167210 */ /* 0x000fc40007f9e0ff */
[-C--:B------:R-:W-:Y:S01]  /*1710*/  LEA.HI.X.SX32 R23, R24, R177.reuse, 0x1, P2 ;  /* 0x000000b118177211 */ /* 0x080fe200010f0eff */
[----:B------:R-:W-:Y:S01]  /*1720*/  IMAD R28, R25, 0x4, R88 ;  /* 0x00000004191c7824 */ /* 0x000fe200078e0258 */
[----:B------:R-:W-:Y:S02]  /*1730*/  PRMT R145, RZ, 0x7610, R145 ;  /* 0x00007610ff917816 */ /* 0x000fe40000000091 */
[----:B------:R-:W-:Y:S01]  /*1740*/  LEA.HI.X.SX32 R24, R26, R177, 0x1, P4 ;  /* 0x000000b11a187211 */ /* 0x000fe200020f0eff */
[----:B------:R-:W-:Y:S01]  /*1750*/  IMAD R62, R29, 0x2, R28 ;  /* 0x000000021d3e7824 */ /* 0x000fe200078e021c */
[----:B------:R-:W-:Y:S01]  /*1760*/  PRMT R146, RZ, 0x7610, R146 ;  /* 0x00007610ff927816 */ /* 0x000fe20000000092 */
[----:B------:R-:W-:Y:S02]  /*1770*/  @P0 IMAD.MOV.U32 R26, RZ, RZ, R21 ;  /* 0x000000ffff1a0224 */ /* 0x000fe400078e0015 */
[----:B------:R-:W-:Y:S02]  /*1780*/  IMAD R86, R25, 0x2, R62 ;  /* 0x0000000219567824 */ /* 0x000fe400078e023e */
[----:B------:R-:W-:-:S02]  /*1790*/  @P0 IMAD.MOV.U32 R27, RZ, RZ, R23 ;  /* 0x000000ffff1b0224 */ /* 0x000fc400078e0017 */
[----:B------:R-:W-:Y:S01]  /*17a0*/  IMAD R104, R29, 0x2, R86 ;  /* 0x000000021d687824 */ /* 0x000fe200078e0256 */
[----:B------:R-:W-:Y:S01]  /*17b0*/  LOP3.LUT R37, R105, 0x60, RZ, 0xfc, !PT ;  /* 0x0000006069257812 */ /* 0x000fe200078efcff */
[----:B------:R-:W-:Y:S01]  /*17c0*/  IMAD.U32 R31, RZ, RZ, UR12 ;  /* 0x0000000cff1f7e24 */ /* 0x000fe2000f8e00ff */
[----:B------:R0:W2:Y:S01]  /*17d0*/  @P0 LDG.E.U8 R145, desc[UR20][R26.64] ;  /* 0x000000141a910981 */ /* 0x0000a2000c1e1100 */
[----:B------:R-:W-:Y:S01]  /*17e0*/  IMAD R30, R25, 0x2, R104 ;  /* 0x00000002191e7824 */ /* 0x000fe200078e0268 */
[----:B------:R-:W-:-:S03]  /*17f0*/  PLOP3.LUT P0, PT, PT, PT, UP1, 0x80, 0x8 ;  /* 0x000000000008781c */ /* 0x000fc60003f0f018 */
[----:B------:R-:W-:Y:S01]  /*1800*/  IMAD R100, R29, 0x2, R30 ;  /* 0x000000021d647824 */ /* 0x000fe200078e021e */
[----:B------:R-:W-:Y:S01]  /*1810*/  LOP3.LUT R32, R105, 0x70, RZ, 0xfc, !PT ;  /* 0x0000007069207812 */ /* 0x000fe200078efcff */
[----:B------:R-:W-:Y:S01]  /*1820*/  IMAD.U32 R33, RZ, RZ, UR12 ;  /* 0x0000000cff217e24 */ /* 0x000fe2000f8e00ff */
[----:B------:R-:W-:Y:S01]  /*1830*/  PLOP3.LUT P2, PT, PT, PT, UP1, 0x80, 0x8 ;  /* 0x000000000008781c */ /* 0x000fe20003f4f018 */
[----:B0-----:R-:W-:Y:S02]  /*1840*/  @P1 IMAD.MOV.U32 R26, RZ, RZ, R22 ;  /* 0x000000ffff1a1224 */ /* 0x001fe400078e0016 */
[----:B------:R-:W-:Y:S01]  /*1850*/  @P1 IMAD.MOV.U32 R27, RZ, RZ, R24 ;  /* 0x000000ffff1b1224 */ /* 0x000fe200078e0018 */
[----:B------:R-:W-:Y:S01]  /*1860*/  ISETP.LT.AND P0, PT, R37, UR22, P0 ;  /* 0x0000001625007c0c */ /* 0x000fe20008701270 */
[----:B------:R-:W-:Y:S01]  /*1870*/  IMAD R90, R31, 0x2, R100 ;  /* 0x000000021f5a7824 */ /* 0x000fe200078e0264 */
[----:B------:R-:W-:Y:S02]  /*1880*/  LOP3.LUT R35, R105, 0x68, RZ, 0xfc, !PT ;  /* 0x0000006869237812 */ /* 0x000fe400078efcff */
[----:B------:R0:W2:Y:S01]  /*1890*/  @P1 LDG.E.U8 R146, desc[UR20][R26.64] ;  /* 0x000000141a921981 */ /* 0x0000a2000c1e1100 */
[----:B------:R-:W-:-:S02]  /*18a0*/  PLOP3.LUT P1, PT, PT, PT, UP1, 0x80, 0x8 ;  /* 0x000000000008781c */ /* 0x000fc40003f2f018 */
[----:B------:R-:W-:Y:S01]  /*18b0*/  ISETP.LT.AND P2, PT, R32, UR22, P2 ;  /* 0x0000001620007c0c */ /* 0x000fe20009741270 */
[----:B------:R-:W-:Y:S01]  /*18c0*/  IMAD R32, R33, 0x4, R90 ;  /* 0x0000000421207824 */ /* 0x000fe200078e025a */
[C---:B------:R-:W-:Y:S02]  /*18d0*/  IADD3 R25, P4, PT, R28.reuse, R179, RZ ;  /* 0x000000b31c197210 */ /* 0x040fe40007f9e0ff */
[----:B------:R-:W-:Y:S01]  /*18e0*/  ISETP.LT.AND P1, PT, R35, UR22, P1 ;  /* 0x0000001623007c0c */ /* 0x000fe20008f21270 */
[----:B------:R-:W-:Y:S01]  /*18f0*/  IMAD R106, R31, 0x2, R32 ;  /* 0x000000021f6a7824 */ /* 0x000fe200078e0220 */
[----:B------:R-:W-:Y:S02]  /*1900*/  LEA.HI.X.SX32 R28, R28, R177, 0x1, P4 ;  /* 0x000000b11c1c7211 */ /* 0x000fe400020f0eff */
[-C--:B0-----:R-:W-:Y:S02]  /*1910*/  IADD3 R26, P5, PT, R30, R179.reuse, RZ ;  /* 0x000000b31e1a7210 */ /* 0x081fe40007fbe0ff */
[----:B------:R-:W-:Y:S01]  /*1920*/  IADD3 R27, P6, PT, R32, R179, RZ ;  /* 0x000000b3201b7210 */ /* 0x000fe20007fde0ff */
[----:B------:R-:W-:Y:S01]  /*1930*/  @P0 IMAD.MOV.U32 R33, RZ, RZ, R28 ;  /* 0x000000ffff210224 */ /* 0x000fe200078e001c */
[----:B------:R-:W-:-:S02]  /*1940*/  LEA.HI.X.SX32 R29, R30, R177, 0x1, P5 ;  /* 0x000000b11e1d7211 */ /* 0x000fc400028f0eff */
[----:B------:R-:W-:Y:S02]  /*1950*/  PRMT R147, RZ, 0x7610, R147 ;  /* 0x00007610ff937816 */ /* 0x000fe40000000093 */
[----:B------:R-:W-:Y:S01]  /*1960*/  LEA.HI.X.SX32 R30, R32, R177, 0x1, P6 ;  /* 0x000000b1201e7211 */ /* 0x000fe200030f0eff */
[----:B------:R-:W-:Y:S01]  /*1970*/  @P0 IMAD.MOV.U32 R32, RZ, RZ, R25 ;  /* 0x000000ffff200224 */ /* 0x000fe200078e0019 */
[----:B------:R-:W-:Y:S01]  /*1980*/  PRMT R148, RZ, 0x7610, R148 ;  /* 0x00007610ff947816 */ /* 0x000fe20000000094 */
[----:B------:R-:W-:Y:S01]  /*1990*/  IMAD.U32 R155, RZ, RZ, UR12 ;  /* 0x0000000cff9b7e24 */ /* 0x000fe2000f8e00ff */
[----:B------:R-:W-:Y:S02]  /*19a0*/  PRMT R149, RZ, 0x7610, R149 ;  /* 0x00007610ff957816 */ /* 0x000fe40000000095 */
[----:B------:R0:W2:Y:S01]  /*19b0*/  @P0 LDG.E.U8 R147, desc[UR20][R32.64] ;  /* 0x0000001420930981 */ /* 0x0000a2000c1e1100 */
[----:B------:R-:W-:Y:S01]  /*19c0*/  IMAD R92, R31, 0x2, R106 ;  /* 0x000000021f5c7824 */ /* 0x000fe200078e026a */
[----:B------:R-:W-:Y:S01]  /*19d0*/  LOP3.LUT R37, R105, 0x78, RZ, 0xfc, !PT ;  /* 0x0000007869257812 */ /* 0x000fe200078efcff */
[----:B------:R-:W-:-:S02]  /*19e0*/  IMAD.U32 R158, RZ, RZ, UR12 ;  /* 0x0000000cff9e7e24 */ /* 0x000fc4000f8e00ff */
[----:B------:R-:W-:Y:S02]  /*19f0*/  IMAD R155, R155, 0x2, R92 ;  /* 0x000000029b9b7824 */ /* 0x000fe400078e025c */
[----:B0-----:R-:W-:Y:S02]  /*1a00*/  @P1 IMAD.MOV.U32 R32, RZ, RZ, R26 ;  /* 0x000000ffff201224 */ /* 0x001fe400078e001a */
[----:B------:R-:W-:-:S05]  /*1a10*/  @P1 IMAD.MOV.U32 R33, RZ, RZ, R29 ;  /* 0x000000ffff211224 */ /* 0x000fca00078e001d */
[----:B------:R0:W2:Y:S01]  /*1a20*/  @P1 LDG.E.U8 R148, desc[UR20][R32.64] ;  /* 0x0000001420941981 */ /* 0x0000a2000c1e1100 */
[----:B------:R-:W-:Y:S01]  /*1a30*/  PLOP3.LUT P1, PT, PT, PT, UP1, 0x80, 0x8 ;  /* 0x000000000008781c */ /* 0x000fe20003f2f018 */
[----:B------:R-:W-:Y:S01]  /*1a40*/  IMAD R158, R158, 0x2, R155 ;  /* 0x000000029e9e7824 */ /* 0x000fe200078e029b */
[----:B------:R-:W-:Y:S02]  /*1a50*/  LOP3.LUT R35, R105, 0x2, RZ, 0xfc, !PT ;  /* 0x0000000269237812 */ /* 0x000fe400078efcff */
[----:B------:R-:W-:Y:S02]  /*1a60*/  ISETP.LT.AND P1, PT, R37, UR22, P1 ;  /* 0x0000001625007c0c */ /* 0x000fe40008f21270 */
[----:B------:R-:W-:Y:S02]  /*1a70*/  PLOP3.LUT P0, PT, PT, PT, UP1, 0x80, 0x8 ;  /* 0x000000000008781c */ /* 0x000fe40003f0f018 */
[----:B------:R-:W-:Y:S01]  /*1a80*/  IADD3 R165, P4, PT, R158, R179, RZ ;  /* 0x000000b39ea57210 */ /* 0x000fe20007f9e0ff */
[----:B0-----:R-:W-:-:S02]  /*1a90*/  @P2 IMAD.MOV.U32 R32, RZ, RZ, R27 ;  /* 0x000000ffff202224 */ /* 0x001fc400078e001b */
[----:B------:R-:W-:Y:S01]  /*1aa0*/  @P2 IMAD.MOV.U32 R33, RZ, RZ, R30 ;  /* 0x000000ffff212224 */ /* 0x000fe200078e001e */
[----:B------:R-:W-:Y:S01]  /*1ab0*/  ISETP.LT.AND P0, PT, R35, UR22, P0 ;  /* 0x0000001623007c0c */ /* 0x000fe20008701270 */
[----:B------:R-:W-:Y:S01]  /*1ac0*/  IMAD R108, R31, 0x2, R158 ;  /* 0x000000021f6c7824 */ /* 0x000fe200078e029e */
[----:B------:R-:W-:Y:S02]  /*1ad0*/  LEA.HI.X.SX32 R158, R158, R177, 0x1, P4 ;  /* 0x000000b19e9e7211 */ /* 0x000fe400020f0eff */
[----:B------:R0:W2:Y:S01]  /*1ae0*/  @P2 LDG.E.U8 R149, desc[UR20][R32.64] ;  /* 0x0000001420952981 */ /* 0x0000a2000c1e1100 */
[----:B------:R-:W-:Y:S01]  /*1af0*/  PLOP3.LUT P2, PT, PT, PT, UP1, 0x80, 0x8 ;  /* 0x000000000008781c */ /* 0x000fe20003f4f018 */
[----:B------:R-:W-:Y:S01]  /*1b00*/  @P1 IMAD.MOV.U32 R38, RZ, RZ, R165 ;  /* 0x000000ffff261224 */ /* 0x000fe200078e00a5 */
[----:B------:R-:W-:Y:S01]  /*1b10*/  IADD3 R31, P5, PT, R34, R179, RZ ;  /* 0x000000b3221f7210 */ /* 0x000fe20007fbe0ff */
[----:B------:R-:W-:Y:S01]  /*1b20*/  @P1 IMAD.MOV.U32 R39, RZ, RZ, R158 ;  /* 0x000000ffff271224 */ /* 0x000fe200078e009e */
[----:B------:R-:W-:-:S02]  /*1b30*/  PRMT R150, RZ, 0x7610, R150 ;  /* 0x00007610ff967816 */ /* 0x000fc40000000096 */
[----:B------:R-:W-:Y:S02]  /*1b40*/  PLOP3.LUT P4, PT, PT, PT, UP1, 0x80, 0x8 ;  /* 0x000000000008781c */ /* 0x000fe40003f8f018 */
[----:B------:R-:W-:Y:S02]  /*1b50*/  PRMT R191, RZ, 0x7610, R191 ;  /* 0x00007610ffbf7816 */ /* 0x000fe400000000bf */
[C---:B0-----:R-:W-:Y:S01]  /*1b60*/  LOP3.LUT R32, R105.reuse, 0xa, RZ, 0xfc, !PT ;  /* 0x0000000a69207812 */ /* 0x041fe200078efcff */
[----:B------:R0:W2:Y:S01]  /*1b70*/  @P1 LDG.E.U8 R150, desc[UR20][R38.64] ;  /* 0x0000001426961981 */ /* 0x0000a2000c1e1100 */
[----:B------:R-:W-:Y:S02]  /*1b80*/  LOP3.LUT R33, R105, 0x12, RZ, 0xfc, !PT ;  /* 0x0000001269217812 */ /* 0x000fe400078efcff */
[----:B------:R-:W-:Y:S02]  /*1b90*/  ISETP.LT.AND P2, PT, R32, UR22, P2 ;  /* 0x0000001620007c0c */ /* 0x000fe40009741270 */
[----:B------:R-:W-:-:S02]  /*1ba0*/  LEA.HI.X.SX32 R32, R34, R177, 0x1, P5 ;  /* 0x000000b122207211 */ /* 0x000fc400028f0eff */
[----:B------:R-:W-:Y:S01]  /*1bb0*/  ISETP.LT.AND P1, PT, R33, UR22, P4 ;  /* 0x0000001621007c0c */ /* 0x000fe2000a721270 */
[----:B0-----:R-:W-:Y:S02]  /*1bc0*/  @P0 IMAD.MOV.U32 R38, RZ, RZ, R31 ;  /* 0x000000ffff260224 */ /* 0x001fe400078e001f */
[----:B------:R-:W-:Y:S01]  /*1bd0*/  @P0 IMAD.MOV.U32 R39, RZ, RZ, R32 ;  /* 0x000000ffff270224 */ /* 0x000fe200078e0020 */
[----:B------:R-:W-:-:S04]  /*1be0*/  IADD3 R33, P4, PT, R36, R179, RZ ;  /* 0x000000b324217210 */ /* 0x000fc80007f9e0ff */
[----:B------:R0:W2:Y:S01]  /*1bf0*/  @P0 LDG.E.U8 R191, desc[UR20][R38.64] ;  /* 0x0000001426bf0981 */ /* 0x0000a2000c1e1100 */
[----:B------:R-:W-:Y:S02]  /*1c00*/  IADD3 R34, P0, PT, R40, R179, RZ ;  /* 0x000000b328227210 */ /* 0x000fe40007f1e0ff */
[-C--:B------:R-:W-:Y:S02]  /*1c10*/  LEA.HI.X.SX32 R35, R36, R177.reuse, 0x1, P4 ;  /* 0x000000b124237211 */ /* 0x080fe400020f0eff */
[----:B------:R-:W-:Y:S01]  /*1c20*/  LEA.HI.X.SX32 R36, R40, R177, 0x1, P0 ;  /* 0x000000b128247211 */ /* 0x000fe200000f0eff */
[----:B------:R-:W-:Y:S01]  /*1c30*/  @P1 IMAD.MOV.U32 R40, RZ, RZ, R34 ;  /* 0x000000ffff281224 */ /* 0x000fe200078e0022 */
[----:B------:R-:W-:-:S03]  /*1c40*/  PRMT R189, RZ, 0x7610, R189 ;  /* 0x00007610ffbd7816 */ /* 0x000fc600000000bd */
[----:B------:R-:W-:Y:S01]  /*1c50*/  @P1 IMAD.MOV.U32 R41, RZ, RZ, R36 ;  /* 0x000000ffff291224 */ /* 0x000fe200078e0024 */
[----:B------:R-:W-:Y:S02]  /*1c60*/  LOP3.LUT R37, R105, 0x1a, RZ, 0xfc, !PT ;  /* 0x0000001a69257812 */ /* 0x000fe400078efcff */
[----:B------:R-:W-:Y:S02]  /*1c70*/  PLOP3.LUT P0, PT, PT, PT, UP1, 0x80, 0x8 ;  /* 0x000000000008781c */ /* 0x000fe40003f0f018 */
[----:B------:R1:W2:Y:S01]  /*1c80*/  @P1 LDG.E.U8 R189, desc[UR20][R40.64] ;  /* 0x0000001428bd1981 */ /* 0x0002a2000c1e1100 */
[----:B------:R-:W-:Y:S02]  /*1c90*/  PRMT R190, RZ, 0x7610, R190 ;  /* 0x00007610ffbe7816 */ /* 0x000fe400000000be */
[----:B------:R-:W-:Y:S01]  /*1ca0*/  ISETP.LT.AND P1, PT, R37, UR22, P0 ;  /* 0x0000001625007c0c */ /* 0x000fe20008721270 */
[----:B0-----:R-:W-:Y:S02]  /*1cb0*/  @P2 IMAD.MOV.U32 R38, RZ, RZ, R33 ;  /* 0x000000ffff262224 */ /* 0x001fe400078e0021 */
[----:B------:R-:W-:Y:S01]  /*1cc0*/  @P2 IMAD.MOV.U32 R39, RZ, RZ, R35 ;  /* 0x000000ffff272224 */ /* 0x000fe200078e0023 */
[----:B------:R-:W-:-:S02]  /*1cd0*/  IADD3 R37, P4, PT, R42, R179, RZ ;  /* 0x000000b32a257210 */ /* 0x000fc40007f9e0ff */
[----:B------:R-:W-:Y:S02]  /*1ce0*/  PLOP3.LUT P0, PT, PT, PT, UP1, 0x80, 0x8 ;  /* 0x000000000008781c */ /* 0x000fe40003f0f018 */
[----:B------:R0:W2:Y:S01]  /*1cf0*/  @P2 LDG.E.U8 R190, desc[UR20][R38.64] ;  /* 0x0000001426be2981 */ /* 0x0000a2000c1e1100 */
[C---:B-1----:R-:W-:Y:S02]  /*1d00*/  LOP3.LUT R41, R105.reuse, 0x22, RZ, 0xfc, !PT ;  /* 0x0000002269297812 */ /* 0x042fe400078efcff */
[----:B------:R-:W-:Y:S02]  /*1d10*/  PLOP3.LUT P2, PT, PT, PT, UP1, 0x80, 0x8 ;  /* 0x000000000008781c */ /* 0x000fe40003f4f018 */
[----:B------:R-:W-:Y:S02]  /*1d20*/  PRMT R124, RZ, 0x7610, R124 ;  /* 0x00007610ff7c7816 */ /* 0x000fe4000000007c */
[----:B0-----:R-:W-:Y:S02]  /*1d30*/  LEA.HI.X.SX32 R38, R42, R177, 0x1, P4 ;  /* 0x000000b12a267211 */ /* 0x001fe400020f0eff */
[----:B------:R-:W-:Y:S01]  /*1d40*/  LOP3.LUT R39, R105, 0x2a, RZ, 0xfc, !PT ;  /* 0x0000002a69277812 */ /* 0x000fe200078efcff */
[----:B------:R-:W-:Y:S01]  /*1d50*/  @P1 IMAD.MOV.U32 R44, RZ, RZ, R37 ;  /* 0x000000ffff2c1224 */ /* 0x000fe200078e0025 */
[----:B------:R-:W-:Y:S01]  /*1d60*/  ISETP.LT.AND P0, PT, R41, UR22, P0 ;  /* 0x0000001629007c0c */ /* 0x000fe20008701270 */
[----:B------:R-:W-:Y:S01]  /*1d70*/  @P1 IMAD.MOV.U32 R45, RZ, RZ, R38 ;  /* 0x000000ffff2d1224 */ /* 0x000fe200078e0026 */
[----:B------:R-:W-:-:S02]  /*1d80*/  LOP3.LUT R40, R105, 0x32, RZ, 0xfc, !PT ;  /* 0x0000003269287812 */ /* 0x000fc400078efcff */
[----:B------:R-:W-:Y:S02]  /*1d90*/  PLOP3.LUT P4, PT, PT, PT, UP1, 0x80, 0x8 ;  /* 0x000000000008781c */ /* 0x000fe40003f8f018 */
[----:B------:R-:W-:Y:S01]  /*1da0*/  ISETP.LT.AND P2, PT, R39, UR22, P2 ;  /* 0x0000001627007c0c */ /* 0x000fe20009741270 */
[----:B------:R0:W2:Y:S01]  /*1db0*/  @P1 LDG.E.U8 R124, desc[UR20][R44.64] ;  /* 0x000000142c7c1981 */ /* 0x0000a2000c1e1100 */
[----:B------:R-:W-:Y:S02]  /*1dc0*/  IADD3 R39, P5, PT, R46, R179, RZ ;  /* 0x000000b32e277210 */ /* 0x000fe40007fbe0ff */
[----:B------:R-:W-:Y:S02]  /*1dd0*/  ISETP.LT.AND P1, PT, R40, UR22, P4 ;  /* 0x0000001628007c0c */ /* 0x000fe4000a721270 */
[----:B------:R-:W-:Y:S02]  /*1de0*/  LEA.HI.X.SX32 R41, R46, R177, 0x1, P5 ;  /* 0x000000b12e297211 */ /* 0x000fe400028f0eff */
[----:B------:R-:W-:-:S02]  /*1df0*/  IADD3 R40, P4, PT, R48, R179, RZ ;  /* 0x000000b330287210 */ /* 0x000fc40007f9e0ff */
[----:B------:R-:W-:Y:S01]  /*1e00*/  IADD3 R42, P5, PT, R50, R179, RZ ;  /* 0x000000b3322a7210 */ /* 0x000fe20007fbe0ff */
[----:B------:R-:W-:Y:S01]  /*1e10*/  @P0 IMAD.MOV.U32 R46, RZ, RZ, R39 ;  /* 0x000000ffff2e0224 */ /* 0x000fe200078e0027 */
[----:B------:R-:W-:Y:S01]  /*1e20*/  PRMT R127, RZ, 0x7610, R127 ;  /* 0x00007610ff7f7816 */ /* 0x000fe2000000007f */
[----:B------:R-:W-:Y:S01]  /*1e30*/  @P0 IMAD.MOV.U32 R47, RZ, RZ, R41 ;  /* 0x000000ffff2f0224 */ /* 0x000fe200078e0029 */
[-C--:B------:R-:W-:Y:S02]  /*1e40*/  LEA.HI.X.SX32 R43, R48, R177.reuse, 0x1, P4 ;  /* 0x000000b1302b7211 */ /* 0x080fe400020f0eff */
[----:B0-----:R-:W-:Y:S02]  /*1e50*/  LEA.HI.X.SX32 R44, R50, R177, 0x1, P5 ;  /* 0x000000b1322c7211 */ /* 0x001fe400028f0eff */
[----:B------:R-:W-:Y:S01]  /*1e60*/  PRMT R131, RZ, 0x7610, R131 ;  /* 0x00007610ff837816 */ /* 0x000fe20000000083 */
[----:B------:R0:W2:Y:S01]  /*1e70*/  @P0 LDG.E.U8 R127, desc[UR20][R46.64] ;  /* 0x000000142e7f0981 */ /* 0x0000a2000c1e1100 */
[----:B------:R-:W-:Y:S01]  /*1e80*/  PRMT R128, RZ, 0x7610, R128 ;  /* 0x00007610ff807816 */ /* 0x000fe20000000080 */
[----:B------:R-:W-:-:S02]  /*1e90*/  @P1 IMAD.MOV.U32 R48, RZ, RZ, R42 ;  /* 0x000000ffff301224 */ /* 0x000fc400078e002a */
[----:B------:R-:W-:Y:S01]  /*1ea0*/  @P1 IMAD.MOV.U32 R49, RZ, RZ, R44 ;  /* 0x000000ffff311224 */ /* 0x000fe200078e002c */
[C---:B------:R-:W-:Y:S02]  /*1eb0*/  LOP3.LUT R51, R105.reuse, 0x3a, RZ, 0xfc, !PT ;  /* 0x0000003a69337812 */ /* 0x040fe400078efcff */
[----:B------:R-:W-:Y:S02]  /*1ec0*/  PLOP3.LUT P0, PT, PT, PT, UP1, 0x80, 0x8 ;  /* 0x000000000008781c */ /* 0x000fe40003f0f018 */
[----:B------:R1:W2:Y:S01]  /*1ed0*/  @P1 LDG.E.U8 R128, desc[UR20][R48.64] ;  /* 0x0000001430801981 */ /* 0x0002a2000c1e1100 */
[----:B0-----:R-:W-:Y:S02]  /*1ee0*/  @P2 IMAD.MOV.U32 R46, RZ, RZ, R40 ;  /* 0x000000ffff2e2224 */ /* 0x001fe400078e0028 */
[----:B------:R-:W-:Y:S01]  /*1ef0*/  @P2 IMAD.MOV.U32 R47, RZ, RZ, R43 ;  /* 0x000000ffff2f2224 */ /* 0x000fe200078e002b */
[----:B------:R-:W-:Y:S02]  /*1f00*/  LOP3.LUT R45, R105, 0x42, RZ, 0xfc, !PT ;  /* 0x00000042692d7812 */ /* 0x000fe400078efcff */
[----:B------:R-:W-:-:S02]  /*1f10*/  ISETP.LT.AND P1, PT, R51, UR22, P0 ;  /* 0x0000001633007c0c */ /* 0x000fc40008721270 */
[----:B------:R0:W2:Y:S01]  /*1f20*/  @P2 LDG.E.U8 R131, desc[UR20][R46.64] ;  /* 0x000000142e832981 */ /* 0x0000a2000c1e1100 */
[----:B------:R-:W-:-:S04]  /*1f30*/  PLOP3.LUT P2, PT, PT, PT, UP1, 0x80, 0x8 ;  /* 0x000000000008781c */ /* 0x000fc80003f4f018 */
[----:B------:R-:W-:Y:S02]  /*1f40*/  ISETP.LT.AND P0, PT, R45, UR22, P2 ;  /* 0x000000162d007c0c */ /* 0x000fe40009701270 */
[-C--:B------:R-:W-:Y:S02]  /*1f50*/  IADD3 R45, P4, PT, R52, R179.reuse, RZ ;  /* 0x000000b3342d7210 */ /* 0x080fe40007f9e0ff */
[----:B-1----:R-:W-:Y:S02]  /*1f60*/  LOP3.LUT R48, R105, 0x4a, RZ, 0xfc, !PT ;  /* 0x0000004a69307812 */ /* 0x002fe400078efcff */
[----:B------:R-:W-:Y:S02]  /*1f70*/  PLOP3.LUT P2, PT, PT, PT, UP1, 0x80, 0x8 ;  /* 0x000000000008781c */ /* 0x000fe40003f4f018 */
[----:B0-----:R-:W-:Y:S02]  /*1f80*/  IADD3 R46, P5, PT, R54, R179, RZ ;  /* 0x000000b3362e7210 */ /* 0x001fe40007fbe0ff */
[----:B------:R-:W-:-:S02]  /*1f90*/  LEA.HI.X.SX32 R47, R52, R177, 0x1, P4 ;  /* 0x000000b1342f7211 */ /* 0x000fc400020f0eff */
[----:B------:R-:W-:Y:S02]  /*1fa0*/  ISETP.LT.AND P2, PT, R48, UR22, P2 ;  /* 0x0000001630007c0c */ /* 0x000fe40009741270 */
[----:B------:R-:W-:Y:S01]  /*1fb0*/  PRMT R125, RZ, 0x7610, R125 ;  /* 0x00007610ff7d7816 */ /* 0x000fe2000000007d */
[----:B------:R-:W-:Y:S01]  /*1fc0*/  @P1 IMAD.MOV.U32 R55, RZ, RZ, R47 ;  /* 0x000000ffff371224 */ /* 0x000fe200078e002f */
[----:B------:R-:W-:Y:S01]  /*1fd0*/  LEA.HI.X.SX32 R48, R54, R177, 0x1, P5 ;  /* 0x000000b136307211 */ /* 0x000fe200028f0eff */
[----:B------:R-:W-:Y:S01]  /*1fe0*/  @P1 IMAD.MOV.U32 R54, RZ, RZ, R45 ;  /* 0x000000ffff361224 */ /* 0x000fe200078e002d */
[----:B------:R-:W-:Y:S02]  /*1ff0*/  LOP3.LUT R49, R105, 0x52, RZ, 0xfc, !PT ;  /* 0x0000005269317812 */ /* 0x000fe400078efcff */
[----:B------:R-:W-:Y:S02]  /*2000*/  PLOP3.LUT P4, PT, PT, PT, UP1, 0x80, 0x8 ;  /* 0x000000000008781c */ /* 0x000fe40003f8f018 */
[----:B------:R0:W2:Y:S01]  /*2010*/  @P1 LDG.E.U8 R125, desc[UR20][R54.64] ;  /* 0x00000014367d1981 */ /* 0x0000a2000c1e1100 */
[----:B------:R-:W-:-:S02]  /*2020*/  PRMT R126, RZ, 0x7610, R126 ;  /* 0x00007610ff7e7816 */ /* 0x000fc4000000007e */
[----:B------:R-:W-:Y:S02]  /*2030*/  ISETP.LT.AND P1, PT, R49, UR22, P4 ;  /* 0x0000001631007c0c */ /* 0x000fe4000a721270 */
[C---:B------:R-:W-:Y:S01]  /*2040*/  IADD3 R49, P4, PT, R56.reuse, R179, RZ ;  /* 0x000000b338317210 */ /* 0x040fe20007f9e0ff */
[----:B0-----:R-:W-:Y:S02]  /*2050*/  @P0 IMAD.MOV.U32 R54, RZ, RZ, R46 ;  /* 0x000000ffff360224 */ /* 0x001fe400078e002e */
[----:B------:R-:W-:Y:S01]  /*2060*/  @P0 IMAD.MOV.U32 R55, RZ, RZ, R48 ;  /* 0x000000ffff370224 */ /* 0x000fe200078e0030 */
[----:B------:R-:W-:-:S04]  /*2070*/  LEA.HI.X.SX32 R51, R56, R177, 0x1, P4 ;  /* 0x000000b138337211 */ /* 0x000fc800020f0eff */
[----:B------:R0:W2:Y:S01]  /*2080*/  @P0 LDG.E.U8 R126, desc[UR20][R54.64] ;  /* 0x00000014367e0981 */ /* 0x0000a2000c1e1100 */
[C---:B------:R-:W-:Y:S02]  /*2090*/  IADD3 R50, P0, PT, R58.reuse, R179, RZ ;  /* 0x000000b33a327210 */ /* 0x040fe40007f1e0ff */
[----:B------:R-:W-:Y:S02]  /*20a0*/  PRMT R129, RZ, 0x7610, R129 ;  /* 0x00007610ff817816 */ /* 0x000fe40000000081 */
[----:B------:R-:W-:Y:S01]  /*20b0*/  LEA.HI.X.SX32 R52, R58, R177, 0x1, P0 ;  /* 0x000000b13a347211 */ /* 0x000fe200000f0eff */
[----:B0-----:R-:W-:Y:S02]  /*20c0*/  @P2 IMAD.MOV.U32 R54, RZ, RZ, R49 ;  /* 0x000000ffff362224 */ /* 0x001fe400078e0031 */
[----:B------:R-:W-:Y:S01]  /*20d0*/  @P2 IMAD.MOV.U32 R55, RZ, RZ, R51 ;  /* 0x000000ffff372224 */ /* 0x000fe200078e0033 */
[----:B------:R-:W-:-:S04]  /*20e0*/  PRMT R130, RZ, 0x7610, R130 ;  /* 0x00007610ff827816 */ /* 0x000fc80000000082 */
[----:B------:R0:W2:Y:S01]  /*20f0*/  @P2 LDG.E.U8 R129, desc[UR20][R54.64] ;  /* 0x0000001436812981 */ /* 0x0000a2000c1e1100 */
[----:B------:R-:W-:Y:S02]  /*2100*/  LOP3.LUT R53, R105, 0x5a, RZ, 0xfc, !PT ;  /* 0x0000005a69357812 */ /* 0x000fe400078efcff */
[----:B------:R-:W-:Y:S01]  /*2110*/  PLOP3.LUT P0, PT, PT, PT, UP1, 0x80, 0x8 ;  /* 0x000000000008781c */ /* 0x000fe20003f0f018 */
[----:B0-----:R-:W-:Y:S02]  /*2120*/  @P1 IMAD.MOV.U32 R54, RZ, RZ, R50 ;  /* 0x000000ffff361224 */ /* 0x001fe400078e0032 */
[----:B------:R-:W-:-:S05]  /*2130*/  @P1 IMAD.MOV.U32 R55, RZ, RZ, R52 ;  /* 0x000000ffff371224 */ /* 0x000fca00078e0034 */
[----:B------:R0:W2:Y:S01]  /*2140*/  @P1 LDG.E.U8 R130, desc[UR20][R54.64] ;  /* 0x0000001436821981 */ /* 0x0000a2000c1e1100 */
[----:B------:R-:W-:Y:S02]  /*2150*/  ISETP.LT.AND P1, PT, R53, UR22, P0 ;  /* 0x0000001635007c0c */ /* 0x000fe40008721270 */
[C---:B------:R-:W-:Y:S02]  /*2160*/  IADD3 R53, P4, PT, R60.reuse, R179, RZ ;  /* 0x000000b33c357210 */ /* 0x040fe40007f9e0ff */
[C---:B------:R-:W-:Y:S02]  /*2170*/  LOP3.LUT R56, R105.reuse, 0x62, RZ, 0xfc, !PT ;  /* 0x0000006269387812 */ /* 0x040fe400078efcff */
[----:B------:R-:W-:Y:S02]  /*2180*/  PLOP3.LUT P0, PT, PT, PT, UP1, 0x80, 0x8 ;  /* 0x000000000008781c */ /* 0x000fe40003f0f018 */
[----:B0-----:R-:W-:Y:S02]  /*2190*/  LEA.HI.X.SX32 R54, R60, R177, 0x1, P4 ;  /* 0x000000b13c367211 */ /* 0x001fe400020f0eff */
[----:B------:R-:W-:-:S02]  /*21a0*/  LOP3.LUT R55, R105, 0x6a, RZ, 0xfc, !PT ;  /* 0x0000006a69377812 */ /* 0x000fc400078efcff */
[----:B------:R-:W-:Y:S02]  /*21b0*/  PLOP3.LUT P2, PT, PT, PT, UP1, 0x80, 0x8 ;  /* 0x000000000008781c */ /* 0x000fe40003f4f018 */
[----:B------:R-:W-:Y:S01]  /*21c0*/  ISETP.LT.AND P0, PT, R56, UR22, P0 ;  /* 0x0000001638007c0c */ /* 0x000fe20008701270 */
[----:B------:R-:W-:Y:S01]  /*21d0*/  @P1 IMAD.MOV.U32 R56, RZ, RZ, R53 ;  /* 0x000000ffff381224 */ /* 0x000fe200078e0035 */
[----:B------:R-:W-:Y:S01]  /*21e0*/  PRMT R133, RZ, 0x7610, R133 ;  /* 0x00007610ff857816 */ /* 0x000fe20000000085 */
[----:B------:R-:W-:Y:S01]  /*21f0*/  @P1 IMAD.MOV.U32 R57, RZ, RZ, R54 ;  /* 0x000000ffff391224 */ /* 0x000fe200078e0036 */
[----:B------:R-:W-:Y:S02]  /*2200*/  ISETP.LT.AND P2, PT, R55, UR22, P2 ;  /* 0x0000001637007c0c */ /* 0x000fe40009741270 */
[----:B------:R-:W-:Y:S02]  /*2210*/  LOP3.LUT R58, R105, 0x72, RZ, 0xfc, !PT ;  /* 0x00000072693a7812 */ /* 0x000fe400078efcff */
[----:B------:R-:W-:Y:S01]  /*2220*/  PLOP3.LUT P4, PT, PT, PT, UP1, 0x80, 0x8 ;  /* 0x000000000008781c */ /* 0x000fe20003f8f018 */
[----:B------:R0:W2:Y:S01]  /*2230*/  @P1 LDG.E.U8 R133, desc[UR20][R56.64] ;  /* 0x0000001438851981 */ /* 0x0000a2000c1e1100 */
[----:B------:R-:W-:-:S02]  /*2240*/  IADD3 R55, P5, PT, R62, R179, RZ ;  /* 0x000000b33e377210 */ /* 0x000fc40007fbe0ff */
[----:B------:R-:W-:Y:S02]  /*2250*/  ISETP.LT.AND P1, PT, R58, UR22, P4 ;  /* 0x000000163a007c0c */ /* 0x000fe4000a721270 */
[----:B------:R-:W-:Y:S02]  /*2260*/  PRMT R132, RZ, 0x7610, R132 ;  /* 0x00007610ff847816 */ /* 0x000fe40000000084 */
[----:B0-----:R-:W-:Y:S02]  /*2270*/  LEA.HI.X.SX32 R57, R62, R177, 0x1, P5 ;  /* 0x000000b13e397211 */ /* 0x001fe400028f0eff */
[C---:B------:R-:W-:Y:S01]  /*2280*/  IADD3 R56, P4, PT, R100.reuse, R179, RZ ;  /* 0x000000b364387210 */ /* 0x040fe20007f9e0ff */
[----:B------:R-:W-:Y:S02]  /*2290*/  @P0 IMAD.MOV.U32 R60, RZ, RZ, R55 ;  /* 0x000000ffff3c0224 */ /* 0x000fe400078e0037 */
[----:B------:R-:W-:Y:S01]  /*22a0*/  @P0 IMAD.MOV.U32 R61, RZ, RZ, R57 ;  /* 0x000000ffff3d0224 */ /* 0x000fe200078e0039 */
[----:B------:R-:W-:-:S02]  /*22b0*/  LEA.HI.X.SX32 R59, R100, R177, 0x1, P4 ;  /* 0x000000b1643b7211 */ /* 0x000fc400020f0eff */
[----:B------:R-:W-:Y:S01]  /*22c0*/  IADD3 R58, P5, PT, R106, R179, RZ ;  /* 0x000000b36a3a7210 */ /* 0x000fe20007fbe0ff */
[----:B------:R-:W-:Y:S01]  /*22d0*/  @P2 IMAD.MOV.U32 R62, RZ, RZ, R56 ;  /* 0x000000ffff3e2224 */ /* 0x000fe200078e0038 */
[----:B------:R-:W-:Y:S01]  /*22e0*/  PRMT R123, RZ, 0x7610, R123 ;  /* 0x00007610ff7b7816 */ /* 0x000fe2000000007b */
[----:B------:R0:W2:Y:S01]  /*22f0*/  @P0 LDG.E.U8 R132, desc[UR20][R60.64] ;  /* 0x000000143c840981 */ /* 0x0000a2000c1e1100 */
[----:B------:R-:W-:Y:S01]  /*2300*/  @P2 IMAD.MOV.U32 R63, RZ, RZ, R59 ;  /* 0x000000ffff3f2224 */ /* 0x000fe200078e003b */
[----:B------:R-:W-:-:S04]  /*2310*/  PRMT R122, RZ, 0x7610, R122 ;  /* 0x00007610ff7a7816 */ /* 0x000fc8000000007a */
[----:B------:R1:W2:Y:S01]  /*2320*/  @P2 LDG.E.U8 R123, desc[UR20][R62.64] ;  /* 0x000000143e7b2981 */ /* 0x0002a2000c1e1100 */
[----:B0-----:R-:W-:Y:S02]  /*2330*/  LEA.HI.X.SX32 R60, R106, R177, 0x1, P5 ;  /* 0x000000b16a3c7211 */ /* 0x001fe400028f0eff */
[C---:B------:R-:W-:Y:S02]  /*2340*/  LOP3.LUT R67, R105.reuse, 0x7a, RZ, 0xfc, !PT ;  /* 0x0000007a69437812 */ /* 0x040fe400078efcff */
[----:B------:R-:W-:Y:S01]  /*2350*/  PLOP3.LUT P0, PT, PT, PT, UP1, 0x80, 0x8 ;  /* 0x000000000008781c */ /* 0x000fe20003f0f018 */
[----:B-1----:R-:W-:Y:S02]  /*2360*/  @P1 IMAD.MOV.U32 R62, RZ, RZ, R58 ;  /* 0x000000ffff3e1224 */ /* 0x002fe400078e003a */
[----:B------:R-:W-:Y:S01]  /*2370*/  @P1 IMAD.MOV.U32 R63, RZ, RZ, R60 ;  /* 0x000000ffff3f1224 */ /* 0x000fe200078e003c */
[----:B------:R-:W-:-:S04]  /*2380*/  LOP3.LUT R65, R105, 0x4, RZ, 0xfc, !PT ;  /* 0x0000000469417812 */ /* 0x000fc800078efcff */
[----:B------:R0:W2:Y:S01]  /*2390*/  @P1 LDG.E.U8 R122, desc[UR20][R62.64] ;  /* 0x000000143e7a1981 */ /* 0x0000a2000c1e1100 */
[----:B------:R-:W-:Y:S01]  /*23a0*/  ISETP.LT.AND P1, PT, R67, UR22, P0 ;  /* 0x0000001643007c0c */ /* 0x000fe20008721270 */
[----:B------:R-:W-:Y:S01]  /*23b0*/  IMAD.U32 R61, RZ, RZ, UR12 ;  /* 0x0000000cff3d7e24 */ /* 0x000fe2000f8e00ff */
[----:B------:R-:W-:Y:S02]  /*23c0*/  PLOP3.LUT P2, PT, PT, PT, UP1, 0x80, 0x8 ;  /* 0x000000000008781c */ /* 0x000fe40003f4f018 */
[-C--:B------:R-:W-:Y:S01]  /*23d0*/  IADD3 R171, P5, PT, R108, R179.reuse, RZ ;  /* 0x000000b36cab7210 */ /* 0x080fe20007fbe0ff */
[----:B------:R-:W-:Y:S01]  /*23e0*/  IMAD R100, R61, 0x2, R108 ;  /* 0x000000023d647824 */ /* 0x000fe200078e026c */
[----:B------:R-:W-:Y:S02]  /*23f0*/  ISETP.LT.AND P2, PT, R65, UR22, P2 ;  /* 0x0000001641007c0c */ /* 0x000fe40009741270 */
[----:B------:R-:W-:Y:S02]  /*2400*/  IADD3 R61, P4, PT, R64, R179, RZ ;  /* 0x000000b3403d7210 */ /* 0x000fe40007f9e0ff */
[----:B------:R-:W-:-:S02]  /*2410*/  LEA.HI.X.SX32 R169, R108, R177, 0x1, P5 ;  /* 0x000000b16ca97211 */ /* 0x000fc400028f0eff */
[----:B------:R-:W-:Y:S02]  /*2420*/  PRMT R196, RZ, 0x7610, R196 ;  /* 0x00007610ffc47816 */ /* 0x000fe400000000c4 */
[----:B0-----:R-:W-:Y:S01]  /*2430*/  LEA.HI.X.SX32 R62, R64, R177, 0x1, P4 ;  /* 0x000000b1403e7211 */ /* 0x001fe200020f0eff */
[----:B------:R-:W-:Y:S01]  /*2440*/  @P1 IMAD.MOV.U32 R64, RZ, RZ, R171 ;  /* 0x000000ffff401224 */ /* 0x000fe200078e00ab */
[----:B------:R-:W-:Y:S01]  /*2450*/  LOP3.LUT R63, R105, 0xc, RZ, 0xfc, !PT ;  /* 0x0000000c693f7812 */ /* 0x000fe200078efcff */
[----:B------:R-:W-:Y:S01]  /*2460*/  @P1 IMAD.MOV.U32 R65, RZ, RZ, R169 ;  /* 0x000000ffff411224 */ /* 0x000fe200078e00a9 */
[----:B------:R-:W-:Y:S02]  /*2470*/  PLOP3.LUT P0, PT, PT, PT, UP1, 0x80, 0x8 ;  /* 0x000000000008781c */ /* 0x000fe40003f0f018 */
[----:B------:R-:W-:Y:S02]  /*2480*/  PRMT R197, RZ, 0x7610, R197 ;  /* 0x00007610ffc57816 */ /* 0x000fe400000000c5 */
[----:B------:R-:W-:Y:S01]  /*2490*/  ISETP.LT.AND P0, PT, R63, UR22, P0 ;  /* 0x000000163f007c0c */ /* 0x000fe20008701270 */
[----:B------:R0:W2:Y:S01]  /*24a0*/  @P1 LDG.E.U8 R196, desc[UR20][R64.64] ;  /* 0x0000001440c41981 */ /* 0x0000a2000c1e1100 */
[----:B------:R-:W-:-:S02]  /*24b0*/  IADD3 R63, P4, PT, R66, R179, RZ ;  /* 0x000000b3423f7210 */ /* 0x000fc40007f9e0ff */
[----:B------:R-:W-:Y:S02]  /*24c0*/  LOP3.LUT R67, R105, 0x14, RZ, 0xfc, !PT ;  /* 0x0000001469437812 */ /* 0x000fe400078efcff */
[----:B------:R-:W-:Y:S01]  /*24d0*/  PLOP3.LUT P1, PT, PT, PT, UP1, 0x80, 0x8 ;  /* 0x000000000008781c */ /* 0x000fe20003f2f018 */
[----:B0-----:R-:W-:Y:S02]  /*24e0*/  @P2 IMAD.MOV.U32 R64, RZ, RZ, R61 ;  /* 0x000000ffff402224 */ /* 0x001fe400078e003d */
[----:B------:R-:W-:Y:S01]  /*24f0*/  @P2 IMAD.MOV.U32 R65, RZ, RZ, R62 ;  /* 0x000000ffff412224 */ /* 0x000fe200078e003e */
[----:B------:R-:W-:-:S04]  /*2500*/  ISETP.LT.AND P1, PT, R67, UR22, P1 ;  /* 0x0000001643007c0c */ /* 0x000fc80008f21270 */
[----:B------:R0:W2:Y:S01]  /*2510*/  @P2 LDG.E.U8 R197, desc[UR20][R64.64] ;  /* 0x0000001440c52981 */ /* 0x0000a2000c1e1100 */
[----:B------:R-:W-:Y:S02]  /*2520*/  PRMT R151, RZ, 0x7610, R151 ;  /* 0x00007610ff977816 */ /* 0x000fe40000000097 */
[----:B------:R-:W-:Y:S02]  /*2530*/  LOP3.LUT R69, R105, 0x1c, RZ, 0xfc, !PT ;  /* 0x0000001c69457812 */ /* 0x000fe400078efcff */
[----:B------:R-:W-:Y:S02]  /*2540*/  PLOP3.LUT P2, PT, PT, PT, UP1, 0x80, 0x8 ;  /* 0x000000000008781c */ /* 0x000fe40003f4f018 */
[----:B0-----:R-:W-:Y:S01]  /*2550*/  LEA.HI.X.SX32 R64, R66, R177, 0x1, P4 ;  /* 0x000000b142407211 */ /* 0x001fe200020f0eff */
[----:B------:R-:W-:Y:S01]  /*2560*/  @P0 IMAD.MOV.U32 R66, RZ, RZ, R63 ;  /* 0x000000ffff420224 */ /* 0x000fe200078e003f */
[----:B------:R-:W-:-:S03]  /*2570*/  IADD3 R65, P4, PT, R70, R179, RZ ;  /* 0x000000b346417210 */ /* 0x000fc60007f9e0ff */
[----:B------:R-:W-:Y:S01]  /*2580*/  @P0 IMAD.MOV.U32 R67, RZ, RZ, R64 ;  /* 0x000000ffff430224 */ /* 0x000fe200078e0040 */
[----:B------:R-:W-:-:S04]  /*2590*/  ISETP.LT.AND P2, PT, R69, UR22, P2 ;  /* 0x0000001645007c0c */ /* 0x000fc80009741270 */
[----:B------:R0:W2:Y:S01]  /*25a0*/  @P0 LDG.E.U8 R151, desc[UR20][R66.64] ;  /* 0x0000001442970981 */ /* 0x0000a2000c1e1100 */
[----:B------:R-:W-:Y:S02]  /*25b0*/  PRMT R152, RZ, 0x7610, R152 ;  /* 0x00007610ff987816 */ /* 0x000fe40000000098 */
[----:B------:R-:W-:Y:S02]  /*25c0*/  LOP3.LUT R69, R105, 0x24, RZ, 0xfc, !PT ;  /* 0x0000002469457812 */ /* 0x000fe400078efcff */
[----:B------:R-:W-:Y:S02]  /*25d0*/  PLOP3.LUT P0, PT, PT, PT, UP1, 0x80, 0x8 ;  /* 0x000000000008781c */ /* 0x000fe40003f0f018 */
[----:B0-----:R-:W-:Y:S02]  /*25e0*/  LEA.HI.X.SX32 R67, R70, R177, 0x1, P4 ;  /* 0x000000b146437211 */ /* 0x001fe400020f0eff */
[----:B------:R-:W-:Y:S01]  /*25f0*/  IADD3 R66, P5, PT, R68, R179, RZ ;  /* 0x000000b344427210 */ /* 0x000fe20007fbe0ff */
[----:B------:R-:W-:-:S02]  /*2600*/  @P1 IMAD.MOV.U32 R70, RZ, RZ, R65 ;  /* 0x000000ffff461224 */ /* 0x000fc400078e0041 */
[----:B------:R-:W-:Y:S01]  /*2610*/  @P1 IMAD.MOV.U32 R71, RZ, RZ, R67 ;  /* 0x000000ffff471224 */ /* 0x000fe200078e0043 */
[----:B------:R-:W-:Y:S02]  /*2620*/  LEA.HI.X.SX32 R68, R68, R177, 0x1, P5 ;  /* 0x000000b144447211 */ /* 0x000fe400028f0eff */
[----:B------:R-:W-:Y:S02]  /*2630*/  ISETP.LT.AND P0, PT, R69, UR22, P0 ;  /* 0x0000001645007c0c */ /* 0x000fe40008701270 */
[----:B------:R-:W-:Y:S01]  /*2640*/  PRMT R153, RZ, 0x7610, R153 ;  /* 0x00007610ff997816 */ /* 0x000fe20000000099 */
[----:B------:R0:W2:Y:S01]  /*2650*/  @P1 LDG.E.U8 R152, desc[UR20][R70.64] ;  /* 0x0000001446981981 */ /* 0x0000a2000c1e1100 */
[----:B------:R-:W-:Y:S02]  /*2660*/  IADD3 R69, P4, PT, R72, R179, RZ ;  /* 0x000000b348457210 */ /* 0x000fe40007f9e0ff */
[----:B------:R-:W-:Y:S02]  /*2670*/  LOP3.LUT R73, R105, 0x2c, RZ, 0xfc, !PT ;  /* 0x0000002c69497812 */ /* 0x000fe400078efcff */
[----:B------:R-:W-:Y:S01]  /*2680*/  PLOP3.LUT P1, PT, PT, PT, UP1, 0x80, 0x8 ;  /* 0x000000000008781c */ /* 0x000fe20003f2f018 */
[----:B0-----:R-:W-:-:S02]  /*2690*/  @P2 IMAD.MOV.U32 R70, RZ, RZ, R66 ;  /* 0x000000ffff462224 */ /* 0x001fc400078e0042 */
        /* <DEDUP_REMOVED lines=15> */
[----:B0-----:R-:W-:Y:S02]  /*2790*/  IADD3 R72, P5, PT, R76, R179, RZ ;  /* 0x000000b34c487210 */ /* 0x001fe40007fbe0ff */
[-C--:B------:R-:W-:Y:S02]  /*27a0*/  LEA.HI.X.SX32 R73, R74, R177.reuse, 0x1, P4 ;  /* 0x000000b14a497211 */ /* 0x080fe400020f0eff */
[----:B------:R-:W-:Y:S01]  /*27b0*/  LEA.HI.X.SX32 R74, R76, R177, 0x1, P5 ;  /* 0x000000b14c4a7211 */ /* 0x000fe200028f0eff */
[----:B------:R-:W-:-:S02]  /*27c0*/  @P1 IMAD.MOV.U32 R76, RZ, RZ, R71 ;  /* 0x000000ffff4c1224 */ /* 0x000fc400078e0047 */
[----:B------:R-:W-:Y:S01]  /*27d0*/  @P1 IMAD.MOV.U32 R77, RZ, RZ, R73 ;  /* 0x000000ffff4d1224 */ /* 0x000fe200078e0049 */
[----:B------:R-:W-:Y:S02]  /*27e0*/  ISETP.LT.AND P0, PT, R75, UR22, P0 ;  /* 0x000000164b007c0c */ /* 0x000fe40008701270 */
[----:B------:R-:W-:Y:S02]  /*27f0*/  PRMT R159, RZ, 0x7610, R159 ;  /* 0x00007610ff9f7816 */ /* 0x000fe4000000009f */
        /* <DEDUP_REMOVED lines=71> */
[----:B------:R-:W-:Y:S02]  /*2c70*/  IADD3 R175, P5, PT, R100, R179, RZ ;  /* 0x000000b364af7210 */ /* 0x000fe40007fbe0ff */
[----:B------:R-:W-:Y:S02]  /*2c80*/  PRMT R182, RZ, 0x7610, R182 ;  /* 0x00007610ffb67816 */ /* 0x000fe400000000b6 */
[----:B------:R-:W-:Y:S02]  /*2c90*/  PLOP3.LUT P0, PT, PT, PT, UP1, 0x80, 0x8 ;  /* 0x000000000008781c */ /* 0x000fe40003f0f018 */
[-C--:B0-----:R-:W-:Y:S01]  /*2ca0*/  LEA.HI.X.SX32 R90, R92, R177.reuse, 0x1, P4 ;  /* 0x000000b15c5a7211 */ /* 0x081fe200020f0eff */
[----:B------:R-:W-:Y:S01]  /*2cb0*/  @P1 IMAD.MOV.U32 R92, RZ, RZ, R89 ;  /* 0x000000ffff5c1224 */ /* 0x000fe200078e0059 */
[----:B------:R-:W-:Y:S02]  /*2cc0*/  LOP3.LUT R91, R105, 0x6, RZ, 0xfc, !PT ;  /* 0x00000006695b7812 */ /* 0x000fe400078efcff */
[----:B------:R-:W-:Y:S01]  /*2cd0*/  LEA.HI.X.SX32 R173, R100, R177, 0x1, P5 ;  /* 0x000000b164ad7211 */ /* 0x000fe200028f0eff */
[----:B------:R-:W-:Y:S01]  /*2ce0*/  @P1 IMAD.MOV.U32 R93, RZ, RZ, R90 ;  /* 0x000000ffff5d1224 */ /* 0x000fe200078e005a */
[----:B------:R-:W-:-:S02]  /*2cf0*/  ISETP.LT.AND P0, PT, R91, UR22, P0 ;  /* 0x000000165b007c0c */ /* 0x000fc40008701270 */
[----:B------:R-:W-:Y:S02]  /*2d00*/  PRMT R174, RZ, 0x7610, R174 ;  /* 0x00007610ffae7816 */ /* 0x000fe400000000ae */
[----:B------:R0:W2:Y:S01]  /*2d10*/  @P1 LDG.E.U8 R182, desc[UR20][R92.64] ;  /* 0x000000145cb61981 */ /* 0x0000a2000c1e1100 */
[----:B------:R-:W-:Y:S02]  /*2d20*/  IADD3 R91, P4, PT, R94, R179, RZ ;  /* 0x000000b35e5b7210 */ /* 0x000fe40007f9e0ff */
[----:B------:R-:W-:Y:S02]  /*2d30*/  LOP3.LUT R99, R105, 0x16, RZ, 0xfc, !PT ;  /* 0x0000001669637812 */ /* 0x000fe400078efcff */
[----:B------:R-:W-:Y:S01]  /*2d40*/  PLOP3.LUT P1, PT, PT, PT, UP1, 0x80, 0x8 ;  /* 0x000000000008781c */ /* 0x000fe20003f2f018 */
[----:B0-----:R-:W-:Y:S02]  /*2d50*/  @P2 IMAD.MOV.U32 R92, RZ, RZ, R175 ;  /* 0x000000ffff5c2224 */ /* 0x001fe400078e00af */
[----:B------:R-:W-:Y:S01]  /*2d60*/  @P2 IMAD.MOV.U32 R93, RZ, RZ, R173 ;  /* 0x000000ffff5d2224 */ /* 0x000fe200078e00ad */
[----:B------:R-:W-:-:S04]  /*2d70*/  ISETP.LT.AND P1, PT, R99, UR22, P1 ;  /* 0x0000001663007c0c */ /* 0x000fc80008f21270 */
[----:B------:R0:W2:Y:S01]  /*2d80*/  @P2 LDG.E.U8 R174, desc[UR20][R92.64] ;  /* 0x000000145cae2981 */ /* 0x0000a2000c1e1100 */
[----:B------:R-:W-:Y:S01]  /*2d90*/  PRMT R172, RZ, 0x7610, R172 ;  /* 0x00007610ffac7816 */ /* 0x000fe200000000ac */
[----:B------:R-:W-:Y:S01]  /*2da0*/  @P0 IMAD.MOV.U32 R106, RZ, RZ, R91 ;  /* 0x000000ffff6a0224 */ /* 0x000fe200078e005b */
[----:B------:R-:W-:Y:S02]  /*2db0*/  LOP3.LUT R97, R105, 0x26, RZ, 0xfc, !PT ;  /* 0x0000002669617812 */ /* 0x000fe400078efcff */
[----:B------:R-:W-:Y:S02]  /*2dc0*/  PLOP3.LUT P2, PT, PT, PT, UP1, 0x80, 0x8 ;  /* 0x000000000008781c */ /* 0x000fe40003f4f018 */
[----:B0-----:R-:W-:Y:S02]  /*2dd0*/  LEA.HI.X.SX32 R92, R94, R177, 0x1, P4 ;  /* 0x000000b15e5c7211 */ /* 0x001fe400020f0eff */
[----:B------:R-:W-:-:S03]  /*2de0*/  IADD3 R93, P4, PT, R95, R179, RZ ;  /* 0x000000b35f5d7210 */ /* 0x000fc60007f9e0ff */
[----:B------:R-:W-:Y:S01]  /*2df0*/  @P0 IMAD.MOV.U32 R107, RZ, RZ, R92 ;  /* 0x000000ffff6b0224 */ /* 0x000fe200078e005c */
[----:B------:R-:W-:Y:S02]  /*2e00*/  ISETP.LT.AND P2, PT, R97, UR22, P2 ;  /* 0x0000001661007c0c */ /* 0x000fe40009741270 */
[----:B------:R-:W-:Y:S02]  /*2e10*/  LOP3.LUT R97, R105, 0x36, RZ, 0xfc, !PT ;  /* 0x0000003669617812 */ /* 0x000fe400078efcff */
[----:B------:R0:W2:Y:S01]  /*2e20*/  @P0 LDG.E.U8 R172, desc[UR20][R106.64] ;  /* 0x000000146aac0981 */ /* 0x0000a2000c1e1100 */
[----:B------:R-:W-:Y:S02]  /*2e30*/  PLOP3.LUT P0, PT, PT, PT, UP1, 0x80, 0x8 ;  /* 0x000000000008781c */ /* 0x000fe40003f0f018 */
[----:B------:R-:W-:Y:S02]  /*2e40*/  LEA.HI.X.SX32 R95, R95, R177, 0x1, P4 ;  /* 0x000000b15f5f7211 */ /* 0x000fe400020f0eff */
[----:B------:R-:W-:-:S02]  /*2e50*/  IADD3 R94, P5, PT, R96, R179, RZ ;  /* 0x000000b3605e7210 */ /* 0x000fc40007fbe0ff */
[----:B------:R-:W-:Y:S02]  /*2e60*/  PRMT R176, RZ, 0x7610, R176 ;  /* 0x00007610ffb07816 */ /* 0x000fe400000000b0 */
[----:B------:R-:W-:Y:S01]  /*2e70*/  ISETP.LT.AND P0, PT, R97, UR22, P0 ;  /* 0x0000001661007c0c */ /* 0x000fe20008701270 */
[----:B0-----:R-:W-:Y:S01]  /*2e80*/  @P1 IMAD.MOV.U32 R106, RZ, RZ, R93 ;  /* 0x000000ffff6a1224 */ /* 0x001fe200078e005d */
[----:B------:R-:W-:Y:S01]  /*2e90*/  LEA.HI.X.SX32 R96, R96, R177, 0x1, P5 ;  /* 0x000000b160607211 */ /* 0x000fe200028f0eff */
[----:B------:R-:W-:Y:S01]  /*2ea0*/  @P1 IMAD.MOV.U32 R107, RZ, RZ, R95 ;  /* 0x000000ffff6b1224 */ /* 0x000fe200078e005f */
[C---:B------:R-:W-:Y:S02]  /*2eb0*/  IADD3 R97, P4, PT, R98.reuse, R179, RZ ;  /* 0x000000b362617210 */ /* 0x040fe40007f9e0ff */
[----:B------:R-:W-:Y:S02]  /*2ec0*/  PRMT R170, RZ, 0x7610, R170 ;  /* 0x00007610ffaa7816 */ /* 0x000fe400000000aa */
[----:B------:R0:W2:Y:S01]  /*2ed0*/  @P1 LDG.E.U8 R176, desc[UR20][R106.64] ;  /* 0x000000146ab01981 */ /* 0x0000a2000c1e1100 */
[----:B------:R-:W-:-:S02]  /*2ee0*/  LEA.HI.X.SX32 R98, R98, R177, 0x1, P4 ;  /* 0x000000b162627211 */ /* 0x000fc400020f0eff */
[----:B------:R-:W-:Y:S02]  /*2ef0*/  LOP3.LUT R100, R105, 0x46, RZ, 0xfc, !PT ;  /* 0x0000004669647812 */ /* 0x000fe400078efcff */
[----:B------:R-:W-:Y:S01]  /*2f00*/  PLOP3.LUT P1, PT, PT, PT, UP1, 0x80, 0x8 ;  /* 0x000000000008781c */ /* 0x000fe20003f2f018 */
[----:B0-----:R-:W-:Y:S02]  /*2f10*/  @P2 IMAD.MOV.U32 R106, RZ, RZ, R94 ;  /* 0x000000ffff6a2224 */ /* 0x001fe400078e005e */
[----:B------:R-:W-:Y:S01]  /*2f20*/  @P2 IMAD.MOV.U32 R107, RZ, RZ, R96 ;  /* 0x000000ffff6b2224 */ /* 0x000fe200078e0060 */
[----:B------:R-:W-:-:S04]  /*2f30*/  PRMT R168, RZ, 0x7610, R168 ;  /* 0x00007610ffa87816 */ /* 0x000fc800000000a8 */
[----:B------:R0:W2:Y:S01]  /*2f40*/  @P2 LDG.E.U8 R170, desc[UR20][R106.64] ;  /* 0x000000146aaa2981 */ /* 0x0000a2000c1e1100 */
[----:B------:R-:W-:Y:S02]  /*2f50*/  LOP3.LUT R99, R105, 0x56, RZ, 0xfc, !PT ;  /* 0x0000005669637812 */ /* 0x000fe400078efcff */
[----:B------:R-:W-:Y:S02]  /*2f60*/  PLOP3.LUT P2, PT, PT, PT, UP1, 0x80, 0x8 ;  /* 0x000000000008781c */ /* 0x000fe40003f4f018 */
[----:B------:R-:W-:Y:S01]  /*2f70*/  ISETP.LT.AND P1, PT, R100, UR22, P1 ;  /* 0x0000001664007c0c */ /* 0x000fe20008f21270 */
[----:B0-----:R-:W-:Y:S02]  /*2f80*/  @P0 IMAD.MOV.U32 R106, RZ, RZ, R97 ;  /* 0x000000ffff6a0224 */ /* 0x001fe400078e0061 */
[----:B------:R-:W-:-:S05]  /*2f90*/  @P0 IMAD.MOV.U32 R107, RZ, RZ, R98 ;  /* 0x000000ffff6b0224 */ /* 0x000fca00078e0062 */
[----:B------:R0:W3:Y:S01]  /*2fa0*/  @P0 LDG.E.U8 R168, desc[UR20][R106.64] ;  /* 0x000000146aa80981 */ /* 0x0000e2000c1e1100 */
[----:B------:R-:W-:Y:S02]  /*2fb0*/  ISETP.LT.AND P0, PT, R99, UR22, P2 ;  /* 0x0000001663007c0c */ /* 0x000fe40009701270 */
[CC--:B------:R-:W-:Y:S02]  /*2fc0*/  IADD3 R99, P4, PT, R101.reuse, R179.reuse, RZ ;  /* 0x000000b365637210 */ /* 0x0c0fe40007f9e0ff */
[----:B------:R-:W-:Y:S02]  /*2fd0*/  IADD3 R100, P5, PT, R102, R179, RZ ;  /* 0x000000b366647210 */ /* 0x000fe40007fbe0ff */
[----:B------:R-:W-:Y:S02]  /*2fe0*/  LEA.HI.X.SX32 R101, R101, R177, 0x1, P4 ;  /* 0x000000b165657211 */ /* 0x000fe400020f0eff */
[----:B------:R-:W-:Y:S01]  /*2ff0*/  PRMT R167, RZ, 0x7610, R167 ;  /* 0x00007610ffa77816 */ /* 0x000fe200000000a7 */
[----:B0-----:R-:W-:Y:S01]  /*3000*/  @P1 IMAD.MOV.U32 R106, RZ, RZ, R99 ;  /* 0x000000ffff6a1224 */ /* 0x001fe200078e0063 */
[----:B------:R-:W-:Y:S01]  /*3010*/  LOP3.LUT R103, R105, 0x66, RZ, 0xfc, !PT ;  /* 0x0000006669677812 */ /* 0x000fe200078efcff */
[----:B------:R-:W-:Y:S01]  /*3020*/  @P1 IMAD.MOV.U32 R107, RZ, RZ, R101 ;  /* 0x000000ffff6b1224 */ /* 0x000fe200078e0065 */
[----:B------:R-:W-:-:S02]  /*3030*/  PLOP3.LUT P2, PT, PT, PT, UP1, 0x80, 0x8 ;  /* 0x000000000008781c */ /* 0x000fc40003f4f018 */
[----:B------:R-:W-:Y:S02]  /*3040*/  LEA.HI.X.SX32 R102, R102, R177, 0x1, P5 ;  /* 0x000000b166667211 */ /* 0x000fe400028f0eff */
[----:B------:R-:W-:Y:S01]  /*3050*/  ISETP.LT.AND P2, PT, R103, UR22, P2 ;  /* 0x0000001667007c0c */ /* 0x000fe20009741270 */
[----:B------:R0:W3:Y:S01]  /*3060*/  @P1 LDG.E.U8 R167, desc[UR20][R106.64] ;  /* 0x000000146aa71981 */ /* 0x0000e2000c1e1100 */
[----:B------:R-:W-:Y:S02]  /*3070*/  PRMT R180, RZ, 0x7610, R180 ;  /* 0x00007610ffb47816 */ /* 0x000fe400000000b4 */
[----:B------:R-:W-:Y:S01]  /*3080*/  IADD3 R103, P4, PT, R104, R179, RZ ;  /* 0x000000b368677210 */ /* 0x000fe20007f9e0ff */
[----:B0-----:R-:W-:Y:S02]  /*3090*/  @P0 IMAD.MOV.U32 R106, RZ, RZ, R100 ;  /* 0x000000ffff6a0224 */ /* 0x001fe400078e0064 */
[----:B------:R-:W-:Y:S01]  /*30a0*/  @P0 IMAD.MOV.U32 R107, RZ, RZ, R102 ;  /* 0x000000ffff6b0224 */ /* 0x000fe200078e0066 */
[----:B------:R-:W-:-:S02]  /*30b0*/  LOP3.LUT R105, R105, 0x76, RZ, 0xfc, !PT ;  /* 0x0000007669697812 */ /* 0x000fc400078efcff */
[----:B------:R-:W-:Y:S02]  /*30c0*/  LEA.HI.X.SX32 R104, R104, R177, 0x1, P4 ;  /* 0x000000b168687211 */ /* 0x000fe400020f0eff */
[----:B------:R0:W4:Y:S01]  /*30d0*/  @P0 LDG.E.U8 R180, desc[UR20][R106.64] ;  /* 0x000000146ab40981 */ /* 0x000122000c1e1100 */
[----:B------:R-:W-:Y:S02]  /*30e0*/  PLOP3.LUT P0, PT, PT, PT, UP1, 0x80, 0x8 ;  /* 0x000000000008781c */ /* 0x000fe40003f0f018 */
[----:B------:R-:W-:Y:S02]  /*30f0*/  LEA.HI R110, R194, 0xe, RZ, 0x1a ;  /* 0x0000000ec26e7811 */ /* 0x000fe400078fd0ff */
[----:B------:R-:W-:Y:S02]  /*3100*/  ISETP.LT.AND P0, PT, R105, UR22, P0 ;  /* 0x0000001669007c0c */ /* 0x000fe40008701270 */
[----:B------:R-:W-:Y:S01]  /*3110*/  PRMT R181, RZ, 0x7610, R181 ;  /* 0x00007610ffb57816 */ /* 0x000fe200000000b5 */
[----:B------:R-:W-:Y:S01]  /*3120*/  IMAD R108, R110, UR12, RZ ;  /* 0x0000000c6e6c7c24 */ /* 0x000fe2000f8e02ff */
[----:B------:R-:W-:Y:S01]  /*3130*/  PLOP3.LUT P1, PT, PT, PT, UP1, 0x80, 0x8 ;  /* 0x000000000008781c */ /* 0x000fe20003f2f018 */
[----:B0-----:R-:W-:-:S02]  /*3140*/  @P2 IMAD.MOV.U32 R106, RZ, RZ, R103 ;  /* 0x000000ffff6a2224 */ /* 0x001fc400078e0067 */
[----:B------:R-:W-:Y:S01]  /*3150*/  @P2 IMAD.MOV.U32 R107, RZ, RZ, R104 ;  /* 0x000000ffff6b2224 */ /* 0x000fe200078e0068 */
[-C--:B------:R-:W-:Y:S02]  /*3160*/  IADD3 R156, P5, PT, R155, R179.reuse, RZ ;  /* 0x000000b39b9c7210 */ /* 0x080fe40007fbe0ff */
[----:B------:R-:W-:Y:S02]  /*3170*/  LEA.HI R109, R194, 0x1e, RZ, 0x1a ;  /* 0x0000001ec26d7811 */ /* 0x000fe400078fd0ff */
[----:B------:R0:W5:Y:S01]  /*3180*/  @P2 LDG.E.U8 R181, desc[UR20][R106.64] ;  /* 0x000000146ab52981 */ /* 0x000162000c1e1100 */
[----:B------:R-:W-:Y:S02]  /*3190*/  ISETP.LT.AND P1, PT, R110, UR22, P1 ;  /* 0x000000166e007c0c */ /* 0x000fe40008f21270 */
[----:B------:R-:W-:Y:S02]  /*31a0*/  PLOP3.LUT P2, PT, PT, PT, UP1, 0x80, 0x8 ;  /* 0x000000000008781c */ /* 0x000fe40003f4f018 */
[----:B------:R-:W-:-:S02]  /*31b0*/  IADD3 R105, P4, PT, R108, R179, RZ ;  /* 0x000000b36c697210 */ /* 0x000fc40007f9e0ff */
[-C--:B------:R-:W-:Y:S01]  /*31c0*/  LEA.HI.X.SX32 R155, R155, R177.reuse, 0x1, P5 ;  /* 0x000000b19b9b7211 */ /* 0x080fe200028f0eff */
[C---:B------:R-:W-:Y:S01]  /*31d0*/  IMAD R110, R109.reuse, UR12, RZ ;  /* 0x0000000c6d6e7c24 */ /* 0x040fe2000f8e02ff */
[----:B------:R-:W-:Y:S02]  /*31e0*/  ISETP.LT.AND P2, PT, R109, UR22, P2 ;  /* 0x000000166d007c0c */ /* 0x000fe40009741270 */
[----:B------:R-:W-:Y:S01]  /*31f0*/  PRMT R183, RZ, 0x7610, R183 ;  /* 0x00007610ffb77816 */ /* 0x000fe200000000b7 */
[----:B------:R-:W-:Y:S01]  /*3200*/  @P0 IMAD.MOV.U32 R109, RZ, RZ, R155 ;  /* 0x000000ffff6d0224 */ /* 0x000fe200078e009b */
[----:B0-----:R-:W-:Y:S01]  /*3210*/  LEA.HI.X.SX32 R107, R108, R177, 0x1, P4 ;  /* 0x000000b16c6b7211 */ /* 0x001fe200020f0eff */
[----:B------:R-:W-:Y:S01]  /*3220*/  @P0 IMAD.MOV.U32 R108, RZ, RZ, R156 ;  /* 0x000000ffff6c0224 */ /* 0x000fe200078e009c */
[----:B------:R-:W-:Y:S02]  /*3230*/  IADD3 R106, P5, PT, R110, R179, RZ ;  /* 0x000000b36e6a7210 */ /* 0x000fe40007fbe0ff */
[----:B------:R-:W-:-:S02]  /*3240*/  LEA.HI R114, R194, 0x2e, RZ, 0x1a ;  /* 0x0000002ec2727811 */ /* 0x000fc400078fd0ff */
[----:B------:R0:W5:Y:S01]  /*3250*/  @P0 LDG.E.U8 R183, desc[UR20][R108.64] ;  /* 0x000000146cb70981 */ /* 0x000162000c1e1100 */
[----:B------:R-:W-:Y:S01]  /*3260*/  PRMT R184, RZ, 0x7610, R184 ;  /* 0x00007610ffb87816 */ /* 0x000fe200000000b8 */
[----:B------:R-:W-:Y:S01]  /*3270*/  @P1 IMAD.MOV.U32 R111, RZ, RZ, R107 ;  /* 0x000000ffff6f1224 */ /* 0x000fe200078e006b */
[----:B------:R-:W-:Y:S01]  /*3280*/  PLOP3.LUT P0, PT, PT, PT, UP1, 0x80, 0x8 ;  /* 0x000000000008781c */ /* 0x000fe20003f0f018 */
[----:B------:R-:W-:Y:S01]  /*3290*/  IMAD R112, R114, UR12, RZ ;  /* 0x0000000c72707c24 */ /* 0x000fe2000f8e02ff */
[----:B------:R-:W-:Y:S02]  /*32a0*/  LEA.HI R113, R194, 0x3e, RZ, 0x1a ;  /* 0x0000003ec2717811 */ /* 0x000fe400078fd0ff */
[----:B0-----:R-:W-:Y:S01]  /*32b0*/  LEA.HI.X.SX32 R108, R110, R177, 0x1, P5 ;  /* 0x000000b16e6c7211 */ /* 0x001fe200028f0eff */
[----:B------:R-:W-:Y:S01]  /*32c0*/  @P1 IMAD.MOV.U32 R110, RZ, RZ, R105 ;  /* 0x000000ffff6e1224 */ /* 0x000fe200078e0069 */
[----:B------:R-:W-:Y:S02]  /*32d0*/  ISETP.LT.AND P0, PT, R114, UR22, P0 ;  /* 0x0000001672007c0c */ /* 0x000fe40008701270 */
[----:B------:R-:W-:-:S02]  /*32e0*/  PRMT R185, RZ, 0x7610, R185 ;  /* 0x00007610ffb97816 */ /* 0x000fc400000000b9 */
[----:B------:R0:W5:Y:S01]  /*32f0*/  @P1 LDG.E.U8 R184, desc[UR20][R110.64] ;  /* 0x000000146eb81981 */ /* 0x000162000c1e1100 */
[----:B------:R-:W-:Y:S01]  /*3300*/  PLOP3.LUT P1, PT, PT, PT, UP1, 0x80, 0x8 ;  /* 0x000000000008781c */ /* 0x000fe20003f2f018 */
[C---:B------:R-:W-:Y:S01]  /*3310*/  IMAD R114, R113.reuse, UR12, RZ ;  /* 0x0000000c71727c24 */ /* 0x040fe2000f8e02ff */
[----:B------:R-:W-:Y:S02]  /*3320*/  IADD3 R109, P4, PT, R112, R179, RZ ;  /* 0x000000b3706d7210 */ /* 0x000fe40007f9e0ff */
[----:B------:R-:W-:Y:S01]  /*3330*/  ISETP.LT.AND P1, PT, R113, UR22, P1 ;  /* 0x0000001671007c0c */ /* 0x000fe20008f21270 */
[----:B0-----:R-:W-:Y:S02]  /*3340*/  @P2 IMAD.MOV.U32 R110, RZ, RZ, R106 ;  /* 0x000000ffff6e2224 */ /* 0x001fe400078e006a */
[----:B------:R-:W-:Y:S01]  /*3350*/  @P2 IMAD.MOV.U32 R111, RZ, RZ, R108 ;  /* 0x000000ffff6f2224 */ /* 0x000fe200078e006c */
[----:B------:R-:W-:-:S04]  /*3360*/  LEA.HI R113, R194, 0x4e, RZ, 0x1a ;  /* 0x0000004ec2717811 */ /* 0x000fc800078fd0ff */
[----:B------:R0:W5:Y:S01]  /*3370*/  @P2 LDG.E.U8 R185, desc[UR20][R110.64] ;  /* 0x000000146eb92981 */ /* 0x000162000c1e1100 */
[----:B------:R-:W-:Y:S02]  /*3380*/  PRMT R186, RZ, 0x7610, R186 ;  /* 0x00007610ffba7816 */ /* 0x000fe400000000ba */
[----:B------:R-:W-:Y:S02]  /*3390*/  PLOP3.LUT P2, PT, PT, PT, UP1, 0x80, 0x8 ;  /* 0x000000000008781c */ /* 0x000fe40003f4f018 */
[----:B0-----:R-:W-:Y:S02]  /*33a0*/  IADD3 R110, P5, PT, R114, R179, RZ ;  /* 0x000000b3726e7210 */ /* 0x001fe40007fbe0ff */
[-C--:B------:R-:W-:Y:S02]  /*33b0*/  LEA.HI.X.SX32 R111, R112, R177.reuse, 0x1, P4 ;  /* 0x000000b1706f7211 */ /* 0x080fe400020f0eff */
[----:B------:R-:W-:Y:S01]  /*33c0*/  LEA.HI.X.SX32 R112, R114, R177, 0x1, P5 ;  /* 0x000000b172707211 */ /* 0x000fe200028f0eff */
[----:B------:R-:W-:-:S02]  /*33d0*/  @P0 IMAD.MOV.U32 R114, RZ, RZ, R109 ;  /* 0x000000ffff720224 */ /* 0x000fc400078e006d */
[----:B------:R-:W-:Y:S01]  /*33e0*/  @P0 IMAD.MOV.U32 R115, RZ, RZ, R111 ;  /* 0x000000ffff730224 */ /* 0x000fe200078e006f */
[C---:B------:R-:W-:Y:S01]  /*33f0*/  ISETP.LT.AND P2, PT, R113.reuse, UR22, P2 ;  /* 0x0000001671007c0c */ /* 0x040fe20009741270 */
[----:B------:R-:W-:Y:S01]  /*3400*/  IMAD R116, R113, UR12, RZ ;  /* 0x0000000c71747c24 */ /* 0x000fe2000f8e02ff */
[----:B------:R-:W-:Y:S02]  /*3410*/  PRMT R187, RZ, 0x7610, R187 ;  /* 0x00007610ffbb7816 */ /* 0x000fe400000000bb */
[----:B------:R0:W5:Y:S02]  /*3420*/  @P0 LDG.E.U8 R186, desc[UR20][R114.64] ;  /* 0x0000001472ba0981 */ /* 0x000164000c1e1100 */
[----:B------:R-:W-:Y:S01]  /*3430*/  IADD3 R113, P0, PT, R116, R179, RZ ;  /* 0x000000b374717210 */ /* 0x000fe20007f1e0ff */
[----:B0-----:R-:W-:Y:S02]  /*3440*/  @P1 IMAD.MOV.U32 R114, RZ, RZ, R110 ;  /* 0x000000ffff721224 */ /* 0x001fe400078e006e */
[----:B------:R-:W-:-:S05]  /*3450*/  @P1 IMAD.MOV.U32 R115, RZ, RZ, R112 ;  /* 0x000000ffff731224 */ /* 0x000fca00078e0070 */
[----:B------:R0:W5:Y:S01]  /*3460*/  @P1 LDG.E.U8 R187, desc[UR20][R114.64] ;  /* 0x0000001472bb1981 */ /* 0x000162000c1e1100 */
[----:B------:R-:W-:Y:S02]  /*3470*/  PRMT R188, RZ, 0x7610, R188 ;  /* 0x00007610ffbc7816 */ /* 0x000fe400000000bc */
[----:B------:R-:W-:Y:S02]  /*3480*/  LEA.HI R118, R194, 0x5e, RZ, 0x1a ;  /* 0x0000005ec2767811 */ /* 0x000fe400078fd0ff */
[----:B0-----:R-:W-:Y:S01]  /*3490*/  LEA.HI.X.SX32 R114, R116, R177, 0x1, P0 ;  /* 0x000000b174727211 */ /* 0x001fe200000f0eff */
[----:B------:R-:W-:Y:S01]  /*34a0*/  @P2 IMAD.MOV.U32 R116, RZ, RZ, R113 ;  /* 0x000000ffff742224 */ /* 0x000fe200078e0071 */
[----:B------:R-:W-:-:S03]  /*34b0*/  PLOP3.LUT P0, PT, PT, PT, UP1, 0x80, 0x8 ;  /* 0x000000000008781c */ /* 0x000fc60003f0f018 */
[----:B------:R-:W-:Y:S01]  /*34c0*/  @P2 IMAD.MOV.U32 R117, RZ, RZ, R114 ;  /* 0x000000ffff752224 */ /* 0x000fe200078e0072 */
[----:B------:R-:W-:-:S04]  /*34d0*/  ISETP.LT.AND P0, PT, R118, UR22, P0 ;  /* 0x0000001676007c0c */ /* 0x000fc80008701270 */
[----:B------:R0:W5:Y:S01]  /*34e0*/  @P2 LDG.E.U8 R188, desc[UR20][R116.64] ;  /* 0x0000001474bc2981 */ /* 0x000162000c1e1100 */
[----:B------:R-:W-:Y:S01]  /*34f0*/  IABS R192, R119 ;  /* 0x0000007700c07213 */ /* 0x000fe20000000000 */
[----:B0-----:R-:W-:-:S03]  /*3500*/  IMAD R116, R118, UR12, RZ ;  /* 0x0000000c76747c24 */ /* 0x001fc6000f8e02ff */
[----:B------:R-:W0:Y:S02]  /*3510*/  I2F.RP R193, R192 ;  /* 0x000000c000c17306 */ /* 0x000e240000209400 */
[----:B------:R-:W-:-:S04]  /*3520*/  IADD3 R115, P1, PT, R116, R179, RZ ;  /* 0x000000b374737210 */ /* 0x000fc80007f3e0ff */
[----:B------:R-:W-:Y:S01]  /*3530*/  LEA.HI.X.SX32 R116, R116, R177, 0x1, P1 ;  /* 0x000000b174747211 */ /* 0x000fe200008f0eff */
[----:B------:R-:W-:Y:S01]  /*3540*/  @P0 IMAD.MOV.U32 R120, RZ, RZ, R115 ;  /* 0x000000ffff780224 */ /* 0x000fe200078e0073 */
[----:B------:R-:W-:-:S03]  /*3550*/  PRMT R202, RZ, 0x7610, R202 ;  /* 0x00007610ffca7816 */ /* 0x000fc600000000ca */
[----:B------:R-:W-:Y:S01]  /*3560*/  @P0 IMAD.MOV.U32 R121, RZ, RZ, R116 ;  /* 0x000000ffff790224 */ /* 0x000fe200078e0074 */
[----:B------:R-:W-:Y:S01]  /*3570*/  LEA.HI R117, R194, 0x6e, RZ, 0x1a ;  /* 0x0000006ec2757811 */ /* 0x000fe200078fd0ff */
[----:B0-----:R-:W0:Y:S03]  /*3580*/  MUFU.RCP R193, R193 ;  /* 0x000000c100c17308 */ /* 0x001e260000001000 */
[----:B------:R1:W5:Y:S01]  /*3590*/  @P0 LDG.E.U8 R202, desc[UR20][R120.64] ;  /* 0x0000001478ca0981 */ /* 0x000362000c1e1100 */
[----:B------:R-:W-:Y:S01]  /*35a0*/  PLOP3.LUT P0, PT, PT, PT, UP1, 0x80, 0x8 ;  /* 0x000000000008781c */ /* 0x000fe20003f0f018 */
[----:B------:R-:W-:-:S03]  /*35b0*/  IMAD R118, R117, UR12, RZ ;  /* 0x0000000c75767c24 */ /* 0x000fc6000f8e02ff */
[----:B------:R-:W-:Y:S02]  /*35c0*/  ISETP.LT.AND P0, PT, R117, UR22, P0 ;  /* 0x0000001675007c0c */ /* 0x000fe40008701270 */
[----:B------:R-:W-:-:S04]  /*35d0*/  IADD3 R117, P1, PT, R118, R179, RZ ;  /* 0x000000b376757210 */ /* 0x000fc80007f3e0ff */
[----:B------:R-:W-:Y:S02]  /*35e0*/  LEA.HI.X.SX32 R118, R118, R177, 0x1, P1 ;  /* 0x000000b176767211 */ /* 0x000fe400008f0eff */
[----:B------:R-:W-:Y:S01]  /*35f0*/  PRMT R200, RZ, 0x7610, R200 ;  /* 0x00007610ffc87816 */ /* 0x000fe200000000c8 */
[----:B0-----:R-:W-:-:S04]  /*3600*/  VIADD R193, R193, 0xffffffe ;  /* 0x0ffffffec1c17836 */ /* 0x001fc80000000000 */
[----:B-1----:R-:W-:Y:S02]  /*3610*/  @P0 IMAD.MOV.U32 R120, RZ, RZ, R117 ;  /* 0x000000ffff780224 */ /* 0x002fe400078e0075 */
[----:B------:R-:W-:Y:S01]  /*3620*/  @P0 IMAD.MOV.U32 R121, RZ, RZ, R118 ;  /* 0x000000ffff790224 */ /* 0x000fe200078e0076 */
[----:B------:R-:W-:-:S04]  /*3630*/  LEA.HI R194, R194, 0x7e, RZ, 0x1a ;  /* 0x0000007ec2c27811 */ /* 0x000fc800078fd0ff */
[----:B------:R0:W5:Y:S02]  /*3640*/  @P0 LDG.E.U8 R200, desc[UR20][R120.64] ;  /* 0x0000001478c80981 */ /* 0x000164000c1e1100 */
[----:B0-----:R-:W0:Y:S01]  /*3650*/  F2I.FTZ.U32.TRUNC.NTZ R121, R193 ;  /* 0x000000c100797305 */ /* 0x001e22000021f000 */
[----:B------:R-:W-:-:S05]  /*3660*/  IMAD R120, R194, UR12, RZ ;  /* 0x0000000cc2787c24 */ /* 0x000fca000f8e02ff */
[----:B------:R-:W-:-:S04]  /*3670*/  IADD3 R179, P1, PT, R120, R179, RZ ;  /* 0x000000b378b37210 */ /* 0x000fc80007f3e0ff */
[----:B------:R-:W-:Y:S01]  /*3680*/  LEA.HI.X.SX32 R177, R120, R177, 0x1, P1 ;  /* 0x000000b178b17211 */ /* 0x000fe200008f0eff */
[----:B0-----:R-:W-:Y:S01]  /*3690*/  IMAD.MOV R120, RZ, RZ, -R121 ;  /* 0x000000ffff787224 */ /* 0x001fe200078e0a79 */
[----:B------:R-:W-:-:S03]  /*36a0*/  PLOP3.LUT P0, PT, PT, PT, UP1, 0x80, 0x8 ;  /* 0x000000000008781c */ /* 0x000fc60003f0f018 */
[----:B------:R-:W-:Y:S02]  /*36b0*/  IMAD R193, R120, R192, RZ ;  /* 0x000000c078c17224 */ /* 0x000fe400078e02ff */
[----:B------:R-:W-:Y:S01]  /*36c0*/  IMAD.MOV.U32 R120, RZ, RZ, RZ ;  /* 0x000000ffff787224 */ /* 0x000fe200078e00ff */
[----:B------:R-:W-:-:S03]  /*36d0*/  ISETP.LT.AND P0, PT, R194, UR22, P0 ;  /* 0x00000016c2007c0c */ /* 0x000fc60008701270 */
[----:B------:R-:W-:-:S04]  /*36e0*/  IMAD.HI.U32 R120, R121, R193, R120 ;  /* 0x000000c179787227 */ /* 0x000fc800078e0078 */
[----:B------:R-:W-:Y:S02]  /*36f0*/  IMAD.SHL.U32 R121, R199, 0x20, RZ ;  /* 0x00000020c7797824 */ /* 0x000fe400078e00ff */
[----:B------:R-:W-:-:S03]  /*3700*/  IMAD.SHL.U32 R201, R136, 0x80, RZ ;  /* 0x0000008088c97824 */ /* 0x000fc600078e00ff */
[----:B------:R-:W-:Y:S01]  /*3710*/  LOP3.LUT R121, R121, 0x60, RZ, 0xc0, !PT ;  /* 0x0000006079797812 */ /* 0x000fe200078ec0ff */
[----:B------:R-:W-:Y:S01]  /*3720*/  @P0 IMAD.MOV.U32 R194, RZ, RZ, R179 ;  /* 0x000000ffffc20224 */ /* 0x000fe200078e00b3 */
[----:B------:R-:W-:Y:S02]  /*3730*/  PRMT R198, RZ, 0x7610, R198 ;  /* 0x00007610ffc67816 */ /* 0x000fe400000000c6 */
[----:B------:R-:W-:Y:S01]  /*3740*/  LOP3.LUT R193, R201, R121, RZ, 0xfc, !PT ;  /* 0x00000079c9c17212 */ /* 0x000fe200078efcff */
[----:B------:R-:W-:-:S03]  /*3750*/  @P0 IMAD.MOV.U32 R195, RZ, RZ, R177 ;  /* 0x000000ffffc30224 */ /* 0x000fc600078e00b1 */
[----:B------:R-:W-:Y:S02]  /*3760*/  IABS R136, R193 ;  /* 0x000000c100887213 */ /* 0x000fe40000000000 */
[----:B------:R0:W5:Y:S01]  /*3770*/  @P0 LDG.E.U8 R198, desc[UR20][R194.64] ;  /* 0x00000014c2c60981 */ /* 0x000162000c1e1100 */
[----:B------:R-:W-:-:S04]  /*3780*/  @!UP2 UIADD3 UR4, UPT, UPT, -UR5, 0x100000, URZ ;  /* 0x001000000504a890 */ /* 0x000fc8000fffe1ff */
[----:B------:R-:W-:Y:S02]  /*3790*/  @!UP2 USHF.L.U32 UR5, UR4, 0xb, URZ ;  /* 0x0000000b0405a899 */ /* 0x000fe400080006ff */
[----:B------:R-:W-:Y:S01]  /*37a0*/  @!UP2 USHF.L.U32 UR4, UR4, 0x1, URZ ;  /* 0x000000010404a899 */ /* 0x000fe200080006ff */
[----:B------:R-:W-:Y:S02]  /*37b0*/  ISETP.GE.AND P6, PT, R193, RZ, PT ;  /* 0x000000ffc100720c */ /* 0x000fe40003fc6270 */
[----:B------:R-:W-:Y:S01]  /*37c0*/  LOP3.LUT R193, R201, 0x1, R121, 0xfe, !PT ;  /* 0x00000001c9c17812 */ /* 0x000fe200078efe79 */
[----:B0-----:R-:W-:Y:S01]  /*37d0*/  IMAD.HI.U32 R194, R120, R136, RZ ;  /* 0x0000008878c27227 */ /* 0x001fe200078e00ff */
[----:B------:R-:W-:-:S03]  /*37e0*/  VOTEU.ALL UP2, P3 ;  /* 0x0000000000ff7886 */ /* 0x000fc60001840000 */
[----:B------:R-:W-:-:S04]  /*37f0*/  IMAD.MOV R194, RZ, RZ, -R194 ;  /* 0x000000ffffc27224 */ /* 0x000fc800078e0ac2 */
[----:B------:R0:W1:Y:S01]  /*3800*/  @!UP2 SYNCS.EXCH.64 URZ, [UR9+0x6008], UR4 ;  /* 0x0060080409ffa5b2 */ /* 0x0000620008000100 */
[----:B------:R-:W-:Y:S01]  /*3810*/  IMAD R136, R192, R194, R136 ;  /* 0x000000c2c0887224 */ /* 0x000fe200078e0288 */
[----:B------:R-:W-:Y:S01]  /*3820*/  IABS R194, R193 ;  /* 0x000000c100c27213 */ /* 0x000fe20000000000 */
[----:B--2---:R2:W-:Y:S01]  /*3830*/  STS.U8 [R238+UR9], R135 ;  /* 0x00000087ee007988 */ /* 0x0045e20008000009 */
[----:B------:R-:W-:Y:S02]  /*3840*/  ISETP.GE.AND P2, PT, R193, RZ, PT ;  /* 0x000000ffc100720c */ /* 0x000fe40003f46270 */
[----:B------:R-:W-:Y:S01]  /*3850*/  LOP3.LUT R199, R238, 0x10, RZ, 0x3c, !PT ;  /* 0x00000010eec77812 */ /* 0x000fe200078e3cff */
[----:B0-----:R-:W0:Y:S01]  /*3860*/  LDCU UR4, c[0x0][0x3b0] ;  /* 0x00007600ff0477ac */ /* 0x001e220008000800 */
[----:B--2---:R-:W-:-:S04]  /*3870*/  IMAD.HI.U32 R135, R120, R194, RZ ;  /* 0x000000c278877227 */ /* 0x004fc800078e00ff */
[----:B------:R-:W-:-:S04]  /*3880*/  IMAD.MOV R135, RZ, RZ, -R135 ;  /* 0x000000ffff877224 */ /* 0x000fc800078e0a87 */
[----:B------:R-:W-:Y:S01]  /*3890*/  IMAD R135, R192, R135, R194 ;  /* 0x00000087c0877224 */ /* 0x000fe200078e02c2 */
[----:B------:R-:W-:-:S04]  /*38a0*/  LOP3.LUT R193, R201, 0x2, R121, 0xfe, !PT ;  /* 0x00000002c9c17812 */ /* 0x000fc800078efe79 */
[----:B------:R-:W-:Y:S02]  /*38b0*/  ISETP.GT.U32.AND P5, PT, R192, R135, PT ;  /* 0x00000087c000720c */ /* 0x000fe40003fa4070 */
[----:B------:R-:W-:Y:S01]  /*38c0*/  IABS R194, R193 ;  /* 0x000000c100c27213 */ /* 0x000fe20000000000 */
[----:B---3--:R2:W-:Y:S01]  /*38d0*/  STS.U8 [R238+UR9+0x200], R134 ;  /* 0x00020086ee007988 */ /* 0x0085e20008000009 */
[----:B------:R-:W-:Y:S02]  /*38e0*/  ISETP.GE.AND P4, PT, R193, RZ, PT ;  /* 0x000000ffc100720c */ /* 0x000fe40003f86270 */
[----:B------:R-:W-:Y:S01]  /*38f0*/  LOP3.LUT R193, R201, 0x3, R121, 0xfe, !PT ;  /* 0x00000003c9c17812 */ /* 0x000fe200078efe79 */
[----:B--2---:R-:W-:-:S04]  /*3900*/  IMAD.HI.U32 R134, R120, R194, RZ ;  /* 0x000000c278867227 */ /* 0x004fc800078e00ff */
[----:B------:R-:W-:Y:S02]  /*3910*/  IMAD.MOV R134, RZ, RZ, -R134 ;  /* 0x000000ffff867224 */ /* 0x000fe400078e0a86 */
[----:B------:R-:W-:Y:S02]  /*3920*/  @!P5 IMAD.IADD R135, R135, 0x1, -R192 ;  /* 0x000000018787d824 */ /* 0x000fe400078e0ac0 */
[C---:B------:R-:W-:Y:S01]  /*3930*/  IMAD R134, R192.reuse, R134, R194 ;  /* 0x00000086c0867224 */ /* 0x040fe200078e02c2 */
[----:B------:R-:W-:Y:S02]  /*3940*/  IABS R194, R193 ;  /* 0x000000c100c27213 */ /* 0x000fe40000000000 */
[C---:B------:R-:W-:Y:S02]  /*3950*/  ISETP.GT.U32.AND P5, PT, R192.reuse, R135, PT ;  /* 0x00000087c000720c */ /* 0x040fe40003fa4070 */
[----:B------:R-:W-:Y:S01]  /*3960*/  ISETP.GT.U32.AND P0, PT, R192, R136, PT ;  /* 0x00000088c000720c */ /* 0x000fe20003f04070 */
[----:B----4-:R2:W-:Y:S02]  /*3970*/  STS.U8 [R238+UR9+0x400], R137 ;  /* 0x00040089ee007988 */ /* 0x0105e40008000009 */
[----:B--2---:R-:W-:-:S04]  /*3980*/  IMAD.HI.U32 R137, R120, R194, RZ ;  /* 0x000000c278897227 */ /* 0x004fc800078e00ff */
[----:B------:R-:W-:-:S04]  /*3990*/  IMAD.MOV R137, RZ, RZ, -R137 ;  /* 0x000000ffff897224 */ /* 0x000fc800078e0a89 */
[----:B------:R-:W-:Y:S02]  /*39a0*/  @!P5 IMAD.IADD R135, R135, 0x1, -R192 ;  /* 0x000000018787d824 */ /* 0x000fe400078e0ac0 */
[----:B------:R-:W-:Y:S02]  /*39b0*/  IMAD R137, R192, R137, R194 ;  /* 0x00000089c0897224 */ /* 0x000fe400078e02c2 */
[----:B------:R-:W-:Y:S02]  /*39c0*/  @!P0 IMAD.IADD R136, R136, 0x1, -R192 ;  /* 0x0000000188888824 */ /* 0x000fe400078e0ac0 */
[----:B------:R-:W-:Y:S01]  /*39d0*/  @!P2 IMAD.MOV R135, RZ, RZ, -R135 ;  /* 0x000000ffff87a224 */ /* 0x000fe200078e0a87 */
[C---:B------:R-:W-:Y:S02]  /*39e0*/  ISETP.GT.U32.AND P2, PT, R192.reuse, R137, PT ;  /* 0x00000089c000720c */ /* 0x040fe40003f44070 */
[----:B------:R-:W-:Y:S02]  /*39f0*/  ISETP.GT.U32.AND P0, PT, R192, R136, PT ;  /* 0x00000088c000720c */ /* 0x000fe40003f04070 */
[----:B------:R-:W-:-:S02]  /*3a00*/  ISETP.GE.AND P1, PT, R193, RZ, PT ;  /* 0x000000ffc100720c */ /* 0x000fc40003f26270 */
[----:B------:R-:W-:Y:S01]  /*3a10*/  LOP3.LUT R193, R201, 0x4, R121, 0xfe, !PT ;  /* 0x00000004c9c17812 */ /* 0x000fe200078efe79 */
[----:B-----5:R2:W-:Y:S03]  /*3a20*/  STS.U8 [R238+UR9+0x600], R138 ;  /* 0x0006008aee007988 */ /* 0x0205e60008000009 */
[----:B------:R-:W-:Y:S01]  /*3a30*/  IABS R194, R193 ;  /* 0x000000c100c27213 */ /* 0x000fe20000000000 */
[----:B------:R3:W-:Y:S02]  /*3a40*/  STS.U8 [R238+UR9+0x800], R139 ;  /* 0x0008008bee007988 */ /* 0x0007e40008000009 */
[--C-:B------:R-:W-:Y:S02]  /*3a50*/  @!P2 IMAD.IADD R137, R137, 0x1, -R192.reuse ;  /* 0x000000018989a824 */ /* 0x100fe400078e0ac0 */
[----:B------:R-:W-:Y:S02]  /*3a60*/  @!P0 IMAD.IADD R136, R136, 0x1, -R192 ;  /* 0x0000000188888824 */ /* 0x000fe400078e0ac0 */
[----:B--2---:R-:W-:Y:S01]  /*3a70*/  IMAD.HI.U32 R138, R120, R194, RZ ;  /* 0x000000c2788a7227 */ /* 0x004fe200078e00ff */
[----:B------:R-:W-:-:S02]  /*3a80*/  ISETP.GE.AND P0, PT, R193, RZ, PT ;  /* 0x000000ffc100720c */ /* 0x000fc40003f06270 */
[----:B---3--:R-:W-:Y:S01]  /*3a90*/  LOP3.LUT R139, R201, 0x5, R121, 0xfe, !PT ;  /* 0x00000005c98b7812 */ /* 0x008fe200078efe79 */
[----:B------:R-:W-:Y:S01]  /*3aa0*/  IMAD.MOV R138, RZ, RZ, -R138 ;  /* 0x000000ffff8a7224 */ /* 0x000fe200078e0a8a */
[C---:B------:R-:W-:Y:S01]  /*3ab0*/  ISETP.GT.U32.AND P2, PT, R192.reuse, R137, PT ;  /* 0x00000089c000720c */ /* 0x040fe20003f44070 */
[----:B------:R-:W-:Y:S01]  /*3ac0*/  @!P6 IMAD.MOV R136, RZ, RZ, -R136 ;  /* 0x000000ffff88e224 */ /* 0x000fe200078e0a88 */
[----:B------:R-:W-:Y:S02]  /*3ad0*/  IABS R193, R139 ;  /* 0x0000008b00c17213 */ /* 0x000fe40000000000 */
[C---:B------:R-:W-:Y:S01]  /*3ae0*/  ISETP.GT.U32.AND P6, PT, R192.reuse, R134, PT ;  /* 0x00000086c000720c */ /* 0x040fe20003fc4070 */
[----:B------:R-:W-:Y:S02]  /*3af0*/  IMAD R138, R192, R138, R194 ;  /* 0x0000008ac08a7224 */ /* 0x000fe400078e02c2 */
[----:B------:R-:W-:Y:S01]  /*3b00*/  IMAD.HI.U32 R194, R120, R193, RZ ;  /* 0x000000c178c27227 */ /* 0x000fe200078e00ff */
[----:B------:R-:W-:-:S03]  /*3b10*/  ISETP.GE.AND P5, PT, R139, RZ, PT ;  /* 0x000000ff8b00720c */ /* 0x000fc60003fa6270 */
[----:B------:R-:W-:Y:S02]  /*3b20*/  IMAD.MOV R194, RZ, RZ, -R194 ;  /* 0x000000ffffc27224 */ /* 0x000fe400078e0ac2 */
[--C-:B------:R-:W-:Y:S02]  /*3b30*/  @!P2 IMAD.IADD R137, R137, 0x1, -R192.reuse ;  /* 0x000000018989a824 */ /* 0x100fe400078e0ac0 */
[----:B------:R-:W-:Y:S02]  /*3b40*/  IMAD R139, R192, R194, R193 ;  /* 0x000000c2c08b7224 */ /* 0x000fe400078e02c1 */
[----:B------:R-:W-:Y:S01]  /*3b50*/  @!P6 IMAD.IADD R134, R134, 0x1, -R192 ;  /* 0x000000018686e824 */ /* 0x000fe200078e0ac0 */
[----:B------:R2:W-:Y:S01]  /*3b60*/  STS.U8 [R238+UR9+0xa00], R140 ;  /* 0x000a008cee007988 */ /* 0x0005e20008000009 */
[----:B------:R-:W-:Y:S01]  /*3b70*/  @!P1 IMAD.MOV R137, RZ, RZ, -R137 ;  /* 0x000000ffff899224 */ /* 0x000fe200078e0a89 */
[C---:B------:R-:W-:Y:S02]  /*3b80*/  ISETP.GT.U32.AND P1, PT, R192.reuse, R139, PT ;  /* 0x0000008bc000720c */ /* 0x040fe40003f24070 */
[----:B------:R-:W-:-:S02]  /*3b90*/  ISETP.GT.U32.AND P6, PT, R192, R134, PT ;  /* 0x00000086c000720c */ /* 0x000fc40003fc4070 */
[----:B--2---:R-:W-:-:S04]  /*3ba0*/  LOP3.LUT R140, R201, 0x6, R121, 0xfe, !PT ;  /* 0x00000006c98c7812 */ /* 0x004fc800078efe79 */
[----:B------:R-:W-:Y:S01]  /*3bb0*/  IABS R193, R140 ;  /* 0x0000008c00c17213 */ /* 0x000fe20000000000 */
[----:B------:R2:W-:Y:S04]  /*3bc0*/  STS.U8 [R238+UR9+0xc00], R141 ;  /* 0x000c008dee007988 */ /* 0x0005e80008000009 */
[----:B------:R-:W-:-:S04]  /*3bd0*/  IMAD.HI.U32 R194, R120, R193, RZ ;  /* 0x000000c178c27227 */ /* 0x000fc800078e00ff */
[----:B------:R-:W-:Y:S02]  /*3be0*/  IMAD.MOV R194, RZ, RZ, -R194 ;  /* 0x000000ffffc27224 */ /* 0x000fe400078e0ac2 */
[--C-:B------:R-:W-:Y:S01]  /*3bf0*/  @!P1 IMAD.IADD R139, R139, 0x1, -R192.reuse ;  /* 0x000000018b8b9824 */ /* 0x100fe200078e0ac0 */
[----:B--2---:R-:W-:Y:S01]  /*3c00*/  LOP3.LUT R141, R201, 0x7, R121, 0xfe, !PT ;  /* 0x00000007c98d7812 */ /* 0x004fe200078efe79 */
[----:B------:R-:W-:Y:S01]  /*3c10*/  @!P6 IMAD.IADD R134, R134, 0x1, -R192 ;  /* 0x000000018686e824 */ /* 0x000fe200078e0ac0 */
[----:B------:R-:W-:Y:S01]  /*3c20*/  ISETP.GE.AND P6, PT, R140, RZ, PT ;  /* 0x000000ff8c00720c */ /* 0x000fe20003fc6270 */
[C---:B------:R-:W-:Y:S01]  /*3c30*/  IMAD R140, R192.reuse, R194, R193 ;  /* 0x000000c2c08c7224 */ /* 0x040fe200078e02c1 */
[----:B------:R-:W-:Y:S02]  /*3c40*/  IABS R193, R141 ;  /* 0x0000008d00c17213 */ /* 0x000fe40000000000 */
[C---:B------:R-:W-:Y:S01]  /*3c50*/  ISETP.GT.U32.AND P1, PT, R192.reuse, R139, PT ;  /* 0x0000008bc000720c */ /* 0x040fe20003f24070 */
[----:B------:R-:W-:Y:S01]  /*3c60*/  @!P4 IMAD.MOV R134, RZ, RZ, -R134 ;  /* 0x000000ffff86c224 */ /* 0x000fe200078e0a86 */
[----:B------:R-:W-:Y:S01]  /*3c70*/  ISETP.GT.U32.AND P4, PT, R192, R138, PT ;  /* 0x0000008ac000720c */ /* 0x000fe20003f84070 */
[----:B------:R-:W-:Y:S01]  /*3c80*/  IMAD.HI.U32 R194, R120, R193, RZ ;  /* 0x000000c178c27227 */ /* 0x000fe200078e00ff */
[----:B------:R-:W-:-:S03]  /*3c90*/  ISETP.GE.AND P2, PT, R141, RZ, PT ;  /* 0x000000ff8d00720c */ /* 0x000fc60003f46270 */
[----:B------:R-:W-:-:S04]  /*3ca0*/  IMAD.MOV R194, RZ, RZ, -R194 ;  /* 0x000000ffffc27224 */ /* 0x000fc800078e0ac2 */
[----:B------:R-:W-:Y:S02]  /*3cb0*/  IMAD R141, R192, R194, R193 ;  /* 0x000000c2c08d7224 */ /* 0x000fe400078e02c1 */
[--C-:B------:R-:W-:Y:S02]  /*3cc0*/  @!P1 IMAD.IADD R139, R139, 0x1, -R192.reuse ;  /* 0x000000018b8b9824 */ /* 0x100fe400078e0ac0 */
[----:B------:R-:W-:Y:S02]  /*3cd0*/  @!P4 IMAD.IADD R138, R138, 0x1, -R192 ;  /* 0x000000018a8ac824 */ /* 0x000fe400078e0ac0 */
[----:B------:R-:W-:Y:S01]  /*3ce0*/  @!P5 IMAD.MOV R139, RZ, RZ, -R139 ;  /* 0x000000ffff8bd224 */ /* 0x000fe200078e0a8b */
[C---:B------:R-:W-:Y:S01]  /*3cf0*/  ISETP.GT.U32.AND P5, PT, R192.reuse, R141, PT ;  /* 0x0000008dc000720c */ /* 0x040fe20003fa4070 */
[----:B------:R2:W-:Y:S01]  /*3d00*/  STS.U8 [R238+UR9+0xe00], R142 ;  /* 0x000e008eee007988 */ /* 0x0005e20008000009 */
[----:B------:R-:W-:Y:S02]  /*3d10*/  ISETP.GT.U32.AND P4, PT, R192, R138, PT ;  /* 0x0000008ac000720c */ /* 0x000fe40003f84070 */
[----:B--2---:R-:W-:-:S04]  /*3d20*/  LOP3.LUT R142, R201, 0x8, R121, 0xfe, !PT ;  /* 0x00000008c98e7812 */ /* 0x004fc800078efe79 */
[----:B------:R-:W-:-:S05]  /*3d30*/  IABS R193, R142 ;  /* 0x0000008e00c17213 */ /* 0x000fca0000000000 */
[----:B------:R-:W-:Y:S02]  /*3d40*/  @!P5 IMAD.IADD R141, R141, 0x1, -R192 ;  /* 0x000000018d8dd824 */ /* 0x000fe400078e0ac0 */
[----:B------:R-:W-:Y:S01]  /*3d50*/  IMAD.HI.U32 R194, R120, R193, RZ ;  /* 0x000000c178c27227 */ /* 0x000fe200078e00ff */
[----:B------:R2:W-:Y:S02]  /*3d60*/  STS.U8 [R238+UR9+0x1000], R143 ;  /* 0x0010008fee007988 */ /* 0x0005e40008000009 */
[----:B------:R-:W-:Y:S01]  /*3d70*/  ISETP.GT.U32.AND P5, PT, R192, R141, PT ;  /* 0x0000008dc000720c */ /* 0x000fe20003fa4070 */
[----:B------:R-:W-:Y:S02]  /*3d80*/  IMAD.MOV R194, RZ, RZ, -R194 ;  /* 0x000000ffffc27224 */ /* 0x000fe400078e0ac2 */
[----:B------:R-:W-:Y:S01]  /*3d90*/  @!P4 IMAD.IADD R138, R138, 0x1, -R192 ;  /* 0x000000018a8ac824 */ /* 0x000fe200078e0ac0 */
[----:B------:R-:W-:Y:S01]  /*3da0*/  ISETP.GE.AND P4, PT, R142, RZ, PT ;  /* 0x000000ff8e00720c */ /* 0x000fe20003f86270 */
[C---:B------:R-:W-:Y:S01]  /*3db0*/  IMAD R142, R192.reuse, R194, R193 ;  /* 0x000000c2c08e7224 */ /* 0x040fe200078e02c1 */
[----:B--2---:R-:W-:Y:S01]  /*3dc0*/  LOP3.LUT R143, R201, 0x9, R121, 0xfe, !PT ;  /* 0x00000009c98f7812 */ /* 0x004fe200078efe79 */
[----:B------:R-:W-:Y:S01]  /*3dd0*/  @!P0 IMAD.MOV R138, RZ, RZ, -R138 ;  /* 0x000000ffff8a8224 */ /* 0x000fe200078e0a8a */
[----:B------:R-:W-:-:S02]  /*3de0*/  ISETP.GT.U32.AND P0, PT, R192, R140, PT ;  /* 0x0000008cc000720c */ /* 0x000fc40003f04070 */
[----:B------:R-:W-:-:S03]  /*3df0*/  IABS R193, R143 ;  /* 0x0000008f00c17213 */ /* 0x000fc60000000000 */
[----:B------:R-:W-:Y:S02]  /*3e00*/  @!P5 IMAD.IADD R141, R141, 0x1, -R192 ;  /* 0x000000018d8dd824 */ /* 0x000fe400078e0ac0 */
[----:B------:R-:W-:Y:S01]  /*3e10*/  IMAD.HI.U32 R194, R120, R193, RZ ;  /* 0x000000c178c27227 */ /* 0x000fe200078e00ff */
[----:B------:R2:W-:Y:S03]  /*3e20*/  STS.U8 [R238+UR9+0x1200], R144 ;  /* 0x00120090ee007988 */ /* 0x0005e60008000009 */
[----:B------:R-:W-:Y:S01]  /*3e30*/  IMAD.MOV R194, RZ, RZ, -R194 ;  /* 0x000000ffffc27224 */ /* 0x000fe200078e0ac2 */
[----:B------:R-:W-:Y:S01]  /*3e40*/  STS.U8 [R238+UR9+0x1400], R145 ;  /* 0x00140091ee007988 */ /* 0x000fe20008000009 */
[----:B------:R-:W-:Y:S02]  /*3e50*/  ISETP.GE.AND P1, PT, R143, RZ, PT ;  /* 0x000000ff8f00720c */ /* 0x000fe40003f26270 */
[----:B------:R-:W-:Y:S01]  /*3e60*/  IMAD R143, R192, R194, R193 ;  /* 0x000000c2c08f7224 */ /* 0x000fe200078e02c1 */
[----:B------:R3:W-:Y:S01]  /*3e70*/  STS.U8 [R238+UR9+0x1600], R146 ;  /* 0x00160092ee007988 */ /* 0x0007e20008000009 */
[----:B------:R-:W-:Y:S01]  /*3e80*/  @!P0 IMAD.IADD R140, R140, 0x1, -R192 ;  /* 0x000000018c8c8824 */ /* 0x000fe200078e0ac0 */
[----:B--2---:R-:W-:Y:S01]  /*3e90*/  LOP3.LUT R144, R201, 0xa, R121, 0xfe, !PT ;  /* 0x0000000ac9907812 */ /* 0x004fe200078efe79 */
[----:B---3--:R-:W-:-:S03]  /*3ea0*/  IMAD.MOV.U32 R146, RZ, RZ, R141 ;  /* 0x000000ffff927224 */ /* 0x008fc600078e008d */
[C---:B------:R-:W-:Y:S01]  /*3eb0*/  ISETP.GT.U32.AND P0, PT, R192.reuse, R140, PT ;  /* 0x0000008cc000720c */ /* 0x040fe20003f04070 */
[----:B------:R-:W-:Y:S01]  /*3ec0*/  @!P2 IMAD.MOV R146, RZ, RZ, -R146 ;  /* 0x000000ffff92a224 */ /* 0x000fe200078e0a92 */
[----:B------:R-:W-:Y:S02]  /*3ed0*/  ISETP.GT.U32.AND P2, PT, R192, R143, PT ;  /* 0x0000008fc000720c */ /* 0x000fe40003f44070 */
[----:B------:R-:W-:-:S05]  /*3ee0*/  IABS R193, R144 ;  /* 0x0000009000c17213 */ /* 0x000fca0000000000 */
[----:B------:R-:W-:-:S04]  /*3ef0*/  IMAD.HI.U32 R194, R120, R193, RZ ;  /* 0x000000c178c27227 */ /* 0x000fc800078e00ff */
[----:B------:R-:W-:Y:S02]  /*3f00*/  IMAD.MOV R194, RZ, RZ, -R194 ;  /* 0x000000ffffc27224 */ /* 0x000fe400078e0ac2 */
[--C-:B------:R-:W-:Y:S02]  /*3f10*/  @!P2 IMAD.IADD R143, R143, 0x1, -R192.reuse ;  /* 0x000000018f8fa824 */ /* 0x100fe400078e0ac0 */
[----:B------:R-:W-:Y:S01]  /*3f20*/  @!P0 IMAD.IADD R140, R140, 0x1, -R192 ;  /* 0x000000018c8c8824 */ /* 0x000fe200078e0ac0 */
[----:B------:R-:W-:Y:S01]  /*3f30*/  ISETP.GE.AND P0, PT, R144, RZ, PT ;  /* 0x000000ff9000720c */ /* 0x000fe20003f06270 */
[C---:B------:R-:W-:Y:S01]  /*3f40*/  IMAD R144, R192.reuse, R194, R193 ;  /* 0x000000c2c0907224 */ /* 0x040fe200078e02c1 */
[----:B------:R-:W-:Y:S02]  /*3f50*/  LOP3.LUT R193, R201, 0xb, R121, 0xfe, !PT ;  /* 0x0000000bc9c17812 */ /* 0x000fe400078efe79 */
[----:B------:R-:W-:Y:S02]  /*3f60*/  ISETP.GT.U32.AND P2, PT, R192, R143, PT ;  /* 0x0000008fc000720c */ /* 0x000fe40003f44070 */
[----:B------:R-:W-:-:S05]  /*3f70*/  IABS R194, R193 ;  /* 0x000000c100c27213 */ /* 0x000fca0000000000 */
[----:B------:R-:W-:Y:S01]  /*3f80*/  IMAD.HI.U32 R195, R120, R194, RZ ;  /* 0x000000c278c37227 */ /* 0x000fe200078e00ff */
[----:B------:R-:W-:Y:S03]  /*3f90*/  STS.U8 [R238+UR9+0x1800], R147 ;  /* 0x00180093ee007988 */ /* 0x000fe60008000009 */
[----:B------:R-:W-:Y:S02]  /*3fa0*/  IMAD.MOV R195, RZ, RZ, -R195 ;  /* 0x000000ffffc37224 */ /* 0x000fe400078e0ac3 */
[----:B------:R-:W-:Y:S01]  /*3fb0*/  @!P2 IMAD.IADD R143, R143, 0x1, -R192 ;  /* 0x000000018f8fa824 */ /* 0x000fe200078e0ac0 */
[----:B------:R2:W-:Y:S01]  /*3fc0*/  STS.U8 [R238+UR9+0x1a00], R148 ;  /* 0x001a0094ee007988 */ /* 0x0005e20008000009 */
[----:B------:R-:W-:Y:S02]  /*3fd0*/  IMAD.MOV.U32 R145, RZ, RZ, R140 ;  /* 0x000000ffff917224 */ /* 0x000fe400078e008c */
[----:B------:R-:W-:-:S02]  /*3fe0*/  IMAD R140, R192, R195, R194 ;  /* 0x000000c3c08c7224 */ /* 0x000fc400078e02c2 */
[----:B------:R-:W-:Y:S01]  /*3ff0*/  @!P6 IMAD.MOV R145, RZ, RZ, -R145 ;  /* 0x000000ffff91e224 */ /* 0x000fe200078e0a91 */
[----:B------:R-:W-:Y:S01]  /*4000*/  ISETP.GT.U32.AND P6, PT, R192, R142, PT ;  /* 0x0000008ec000720c */ /* 0x000fe20003fc4070 */
[----:B--2---:R-:W-:-:S04]  /*4010*/  IMAD.MOV.U32 R148, RZ, RZ, R143 ;  /* 0x000000ffff947224 */ /* 0x004fc800078e008f */
[----:B------:R-:W-:Y:S01]  /*4020*/  @!P1 IMAD.MOV R148, RZ, RZ, -R148 ;  /* 0x000000ffff949224 */ /* 0x000fe200078e0a94 */
[----:B------:R-:W-:Y:S02]  /*4030*/  ISETP.GT.U32.AND P1, PT, R192, R140, PT ;  /* 0x0000008cc000720c */ /* 0x000fe40003f24070 */
[----:B------:R-:W-:Y:S02]  /*4040*/  ISETP.GE.AND P5, PT, R193, RZ, PT ;  /* 0x000000ffc100720c */ /* 0x000fe40003fa6270 */
[----:B------:R-:W-:-:S03]  /*4050*/  LOP3.LUT R193, R201, 0xc, R121, 0xfe, !PT ;  /* 0x0000000cc9c17812 */ /* 0x000fc600078efe79 */
[----:B------:R-:W-:Y:S01]  /*4060*/  @!P6 IMAD.IADD R142, R142, 0x1, -R192 ;  /* 0x000000018e8ee824 */ /* 0x000fe200078e0ac0 */
[----:B------:R-:W-:-:S05]  /*4070*/  IABS R194, R193 ;  /* 0x000000c100c27213 */ /* 0x000fca0000000000 */
[----:B------:R-:W-:Y:S01]  /*4080*/  @!P1 IMAD.IADD R140, R140, 0x1, -R192 ;  /* 0x000000018c8c9824 */ /* 0x000fe200078e0ac0 */
[----:B------:R-:W-:Y:S01]  /*4090*/  ISETP.GT.U32.AND P6, PT, R192, R142, PT ;  /* 0x0000008ec000720c */ /* 0x000fe20003fc4070 */
[----:B------:R-:W-:-:S03]  /*40a0*/  IMAD.HI.U32 R195, R120, R194, RZ ;  /* 0x000000c278c37227 */ /* 0x000fc600078e00ff */
[----:B------:R-:W-:Y:S01]  /*40b0*/  ISETP.GT.U32.AND P1, PT, R192, R140, PT ;  /* 0x0000008cc000720c */ /* 0x000fe20003f24070 */
[----:B------:R-:W-:-:S04]  /*40c0*/  IMAD.MOV R195, RZ, RZ, -R195 ;  /* 0x000000ffffc37224 */ /* 0x000fc800078e0ac3 */
[----:B------:R-:W-:-:S04]  /*40d0*/  IMAD R141, R192, R195, R194 ;  /* 0x000000c3c08d7224 */ /* 0x000fc800078e02c2 */
[----:B------:R-:W-:Y:S01]  /*40e0*/  @!P6 IMAD.IADD R142, R142, 0x1, -R192 ;  /* 0x000000018e8ee824 */ /* 0x000fe200078e0ac0 */
[----:B------:R-:W-:-:S03]  /*40f0*/  ISETP.GE.AND P6, PT, R193, RZ, PT ;  /* 0x000000ffc100720c */ /* 0x000fc60003fc6270 */
[----:B------:R-:W-:Y:S01]  /*4100*/  @!P1 IMAD.IADD R140, R140, 0x1, -R192 ;  /* 0x000000018c8c9824 */ /* 0x000fe200078e0ac0 */
[----:B------:R-:W-:Y:S01]  /*4110*/  ISETP.GT.U32.AND P1, PT, R192, R141, PT ;  /* 0x0000008dc000720c */ /* 0x000fe20003f24070 */
[----:B------:R-:W-:Y:S01]  /*4120*/  IMAD.MOV.U32 R147, RZ, RZ, R142 ;  /* 0x000000ffff937224 */ /* 0x000fe200078e008e */
[----:B------:R-:W-:-:S03]  /*4130*/  LOP3.LUT R193, R201, 0xd, R121, 0xfe, !PT ;  /* 0x0000000dc9c17812 */ /* 0x000fc600078efe79 */
[----:B------:R-:W-:Y:S01]  /*4140*/  @!P4 IMAD.MOV R147, RZ, RZ, -R147 ;  /* 0x000000ffff93c224 */ /* 0x000fe200078e0a93 */
[----:B------:R-:W-:Y:S02]  /*4150*/  IABS R194, R193 ;  /* 0x000000c100c27213 */ /* 0x000fe40000000000 */
[----:B------:R-:W-:-:S03]  /*4160*/  ISETP.GT.U32.AND P4, PT, R192, R144, PT ;  /* 0x00000090c000720c */ /* 0x000fc60003f84070 */
[----:B------:R-:W-:-:S04]  /*4170*/  IMAD.HI.U32 R142, R120, R194, RZ ;  /* 0x000000c2788e7227 */ /* 0x000fc800078e00ff */
[----:B------:R-:W-:Y:S02]  /*4180*/  @!P1 IMAD.IADD R141, R141, 0x1, -R192 ;  /* 0x000000018d8d9824 */ /* 0x000fe400078e0ac0 */
[----:B------:R-:W-:Y:S01]  /*4190*/  IMAD.MOV R142, RZ, RZ, -R142 ;  /* 0x000000ffff8e7224 */ /* 0x000fe200078e0a8e */
[----:B------:R-:W-:Y:S01]  /*41a0*/  ISETP.GE.AND P2, PT, R193, RZ, PT ;  /* 0x000000ffc100720c */ /* 0x000fe20003f46270 */
[----:B------:R-:W-:Y:S01]  /*41b0*/  STS.U8 [R238+UR9+0x1c00], R149 ;  /* 0x001c0095ee007988 */ /* 0x000fe20008000009 */
[----:B------:R-:W-:Y:S01]  /*41c0*/  LOP3.LUT R193, R201, 0xe, R121, 0xfe, !PT ;  /* 0x0000000ec9c17812 */ /* 0x000fe200078efe79 */
[C---:B------:R-:W-:Y:S01]  /*41d0*/  IMAD R142, R192.reuse, R142, R194 ;  /* 0x0000008ec08e7224 */ /* 0x040fe200078e02c2 */
[----:B------:R-:W-:Y:S01]  /*41e0*/  ISETP.GT.U32.AND P1, PT, R192, R141, PT ;  /* 0x0000008dc000720c */ /* 0x000fe20003f24070 */
[----:B------:R2:W-:Y:S01]  /*41f0*/  STS.U8 [R238+UR9+0x1e00], R150 ;  /* 0x001e0096ee007988 */ /* 0x0005e20008000009 */
[----:B------:R-:W-:Y:S01]  /*4200*/  @!P4 IMAD.IADD R144, R144, 0x1, -R192 ;  /* 0x000000019090c824 */ /* 0x000fe200078e0ac0 */
[----:B------:R-:W-:Y:S01]  /*4210*/  IABS R194, R193 ;  /* 0x000000c100c27213 */ /* 0x000fe20000000000 */
[----:B--2---:R-:W-:-:S03]  /*4220*/  IMAD.MOV.U32 R150, RZ, RZ, R140 ;  /* 0x000000ffff967224 */ /* 0x004fc600078e008c */
[C---:B------:R-:W-:Y:S01]  /*4230*/  ISETP.GT.U32.AND P4, PT, R192.reuse, R144, PT ;  /* 0x00000090c000720c */ /* 0x040fe20003f84070 */
[----:B------:R-:W-:Y:S01]  /*4240*/  @!P5 IMAD.MOV R150, RZ, RZ, -R150 ;  /* 0x000000ffff96d224 */ /* 0x000fe200078e0a96 */
[----:B------:R-:W-:Y:S01]  /*4250*/  ISETP.GT.U32.AND P5, PT, R192, R142, PT ;  /* 0x0000008ec000720c */ /* 0x000fe20003fa4070 */
[----:B------:R-:W-:Y:S01]  /*4260*/  IMAD.HI.U32 R195, R120, R194, RZ ;  /* 0x000000c278c37227 */ /* 0x000fe200078e00ff */
[----:B------:R-:W-:Y:S03]  /*4270*/  STS.U8 [R199+UR9+0x80], R191 ;  /* 0x000080bfc7007988 */ /* 0x000fe60008000009 */
[----:B------:R-:W-:Y:S02]  /*4280*/  IMAD.MOV R195, RZ, RZ, -R195 ;  /* 0x000000ffffc37224 */ /* 0x000fe400078e0ac3 */
[----:B------:R-:W-:Y:S01]  /*4290*/  @!P1 IMAD.IADD R141, R141, 0x1, -R192 ;  /* 0x000000018d8d9824 */ /* 0x000fe200078e0ac0 */
[----:B------:R2:W-:Y:S01]  /*42a0*/  STS.U8 [R199+UR9+0x280], R190 ;  /* 0x000280bec7007988 */ /* 0x0005e20008000009 */
[----:B------:R-:W-:-:S02]  /*42b0*/  IMAD R143, R192, R195, R194 ;  /* 0x000000c3c08f7224 */ /* 0x000fc400078e02c2 */
[--C-:B------:R-:W-:Y:S02]  /*42c0*/  @!P4 IMAD.IADD R144, R144, 0x1, -R192.reuse ;  /* 0x000000019090c824 */ /* 0x100fe400078e0ac0 */
[----:B------:R-:W-:Y:S01]  /*42d0*/  @!P5 IMAD.IADD R142, R142, 0x1, -R192 ;  /* 0x000000018e8ed824 */ /* 0x000fe200078e0ac0 */
[----:B------:R-:W-:Y:S01]  /*42e0*/  ISETP.GE.AND P4, PT, R193, RZ, PT ;  /* 0x000000ffc100720c */ /* 0x000fe20003f86270 */
[----:B--2---:R-:W-:Y:S01]  /*42f0*/  IMAD.MOV.U32 R190, RZ, RZ, R141 ;  /* 0x000000ffffbe7224 */ /* 0x004fe200078e008d */
[----:B------:R-:W-:-:S03]  /*4300*/  LOP3.LUT R193, R201, 0xf, R121, 0xfe, !PT ;  /* 0x0000000fc9c17812 */ /* 0x000fc600078efe79 */
[----:B------:R-:W-:Y:S01]  /*4310*/  @!P6 IMAD.MOV R190, RZ, RZ, -R190 ;  /* 0x000000ffffbee224 */ /* 0x000fe200078e0abe */
[C---:B------:R-:W-:Y:S02]  /*4320*/  ISETP.GT.U32.AND P6, PT, R192.reuse, R143, PT ;  /* 0x0000008fc000720c */ /* 0x040fe40003fc4070 */
[----:B------:R-:W-:Y:S02]  /*4330*/  ISETP.GT.U32.AND P5, PT, R192, R142, PT ;  /* 0x0000008ec000720c */ /* 0x000fe40003fa4070 */
[----:B------:R-:W-:Y:S01]  /*4340*/  IABS R194, R193 ;  /* 0x000000c100c27213 */ /* 0x000fe20000000000 */
[----:B------:R-:W-:-:S04]  /*4350*/  IMAD.MOV.U32 R149, RZ, RZ, R144 ;  /* 0x000000ffff957224 */ /* 0x000fc800078e0090 */
[----:B------:R-:W-:-:S04]  /*4360*/  IMAD.HI.U32 R195, R120, R194, RZ ;  /* 0x000000c278c37227 */ /* 0x000fc800078e00ff */
[----:B------:R-:W-:Y:S01]  /*4370*/  @!P0 IMAD.MOV R149, RZ, RZ, -R149 ;  /* 0x000000ffff958224 */ /* 0x000fe200078e0a95 */
[----:B------:R-:W-:Y:S01]  /*4380*/  ISETP.GE.AND P0, PT, R193, RZ, PT ;  /* 0x000000ffc100720c */ /* 0x000fe20003f06270 */
[----:B------:R-:W-:Y:S01]  /*4390*/  IMAD.MOV R195, RZ, RZ, -R195 ;  /* 0x000000ffffc37224 */ /* 0x000fe200078e0ac3 */
[----:B------:R-:W-:Y:S01]  /*43a0*/  LOP3.LUT R193, R201, 0x10, R121, 0xfe, !PT ;  /* 0x00000010c9c17812 */ /* 0x000fe200078efe79 */
[--C-:B------:R-:W-:Y:S02]  /*43b0*/  @!P6 IMAD.IADD R143, R143, 0x1, -R192.reuse ;  /* 0x000000018f8fe824 */ /* 0x100fe400078e0ac0 */
[----:B------:R-:W-:Y:S01]  /*43c0*/  @!P5 IMAD.IADD R142, R142, 0x1, -R192 ;  /* 0x000000018e8ed824 */ /* 0x000fe200078e0ac0 */
[----:B------:R2:W-:Y:S01]  /*43d0*/  STS.U8 [R199+UR9+0x480], R189 ;  /* 0x000480bdc7007988 */ /* 0x0005e20008000009 */
[C---:B------:R-:W-:Y:S01]  /*43e0*/  IMAD R144, R192.reuse, R195, R194 ;  /* 0x000000c3c0907224 */ /* 0x040fe200078e02c2 */
[----:B------:R-:W-:Y:S02]  /*43f0*/  IABS R194, R193 ;  /* 0x000000c100c27213 */ /* 0x000fe40000000000 */
[----:B------:R-:W-:Y:S01]  /*4400*/  ISETP.GT.U32.AND P6, PT, R192, R143, PT ;  /* 0x0000008fc000720c */ /* 0x000fe20003fc4070 */
[----:B--2---:R-:W-:-:S02]  /*4410*/  IMAD.MOV.U32 R189, RZ, RZ, R142 ;  /* 0x000000ffffbd7224 */ /* 0x004fc400078e008e */
[----:B------:R-:W-:-:S04]  /*4420*/  IMAD.HI.U32 R191, R120, R194, RZ ;  /* 0x000000c278bf7227 */ /* 0x000fc800078e00ff */
[----:B------:R-:W-:Y:S01]  /*4430*/  @!P2 IMAD.MOV R189, RZ, RZ, -R189 ;  /* 0x000000ffffbda224 */ /* 0x000fe200078e0abd */
[----:B------:R-:W-:Y:S01]  /*4440*/  ISETP.GT.U32.AND P2, PT, R192, R144, PT ;  /* 0x00000090c000720c */ /* 0x000fe20003f44070 */
[----:B------:R-:W-:-:S04]  /*4450*/  IMAD.MOV R191, RZ, RZ, -R191 ;  /* 0x000000ffffbf7224 */ /* 0x000fc800078e0abf */
[----:B------:R-:W-:Y:S02]  /*4460*/  @!P6 IMAD.IADD R143, R143, 0x1, -R192 ;  /* 0x000000018f8fe824 */ /* 0x000fe400078e0ac0 */
[----:B------:R-:W-:Y:S01]  /*4470*/  IMAD R140, R192, R191, R194 ;  /* 0x000000bfc08c7224 */ /* 0x000fe200078e02c2 */
[----:B------:R-:W-:Y:S01]  /*4480*/  LOP3.LUT R191, R201, 0x11, R121, 0xfe, !PT ;  /* 0x00000011c9bf7812 */ /* 0x000fe200078efe79 */
[----:B------:R-:W-:-:S03]  /*4490*/  @!P4 IMAD.MOV R143, RZ, RZ, -R143 ;  /* 0x000000ffff8fc224 */ /* 0x000fc600078e0a8f */
[----:B------:R-:W-:Y:S01]  /*44a0*/  ISETP.GT.U32.AND P4, PT, R192, R140, PT ;  /* 0x0000008cc000720c */ /* 0x000fe20003f84070 */
[----:B------:R-:W-:Y:S01]  /*44b0*/  @!P2 IMAD.IADD R144, R144, 0x1, -R192 ;  /* 0x000000019090a824 */ /* 0x000fe200078e0ac0 */
[----:B------:R-:W-:Y:S02]  /*44c0*/  ISETP.GE.AND P1, PT, R193, RZ, PT ;  /* 0x000000ffc100720c */ /* 0x000fe40003f26270 */
[----:B------:R-:W-:Y:S02]  /*44d0*/  IABS R193, R191 ;  /* 0x000000bf00c17213 */ /* 0x000fe40000000000 */
[----:B------:R-:W-:-:S03]  /*44e0*/  ISETP.GT.U32.AND P2, PT, R192, R144, PT ;  /* 0x00000090c000720c */ /* 0x000fc60003f44070 */
[----:B------:R-:W-:Y:S01]  /*44f0*/  IMAD.HI.U32 R194, R120, R193, RZ ;  /* 0x000000c178c27227 */ /* 0x000fe200078e00ff */
[----:B------:R-:W-:Y:S02]  /*4500*/  ISETP.GE.AND P5, PT, R191, RZ, PT ;  /* 0x000000ffbf00720c */ /* 0x000fe40003fa6270 */
[----:B------:R-:W-:Y:S01]  /*4510*/  LOP3.LUT R191, R201, 0x12, R121, 0xfe, !PT ;  /* 0x00000012c9bf7812 */ /* 0x000fe200078efe79 */
[----:B------:R-:W-:Y:S02]  /*4520*/  IMAD.MOV R194, RZ, RZ, -R194 ;  /* 0x000000ffffc27224 */ /* 0x000fe400078e0ac2 */
[--C-:B------:R-:W-:Y:S02]  /*4530*/  @!P4 IMAD.IADD R140, R140, 0x1, -R192.reuse ;  /* 0x000000018c8cc824 */ /* 0x100fe400078e0ac0 */
[----:B------:R-:W-:Y:S01]  /*4540*/  IMAD R141, R192, R194, R193 ;  /* 0x000000c2c08d7224 */ /* 0x000fe200078e02c1 */
[----:B------:R-:W-:Y:S01]  /*4550*/  IABS R193, R191 ;  /* 0x000000bf00c17213 */ /* 0x000fe20000000000 */
[----:B------:R-:W-:Y:S01]  /*4560*/  @!P2 IMAD.IADD R144, R144, 0x1, -R192 ;  /* 0x000000019090a824 */ /* 0x000fe200078e0ac0 */
[----:B------:R-:W-:-:S03]  /*4570*/  ISETP.GT.U32.AND P4, PT, R192, R140, PT ;  /* 0x0000008cc000720c */ /* 0x000fc60003f84070 */
[----:B------:R-:W-:-:S04]  /*4580*/  IMAD.HI.U32 R194, R120, R193, RZ ;  /* 0x000000c178c27227 */ /* 0x000fc800078e00ff */
[----:B------:R-:W-:Y:S01]  /*4590*/  @!P0 IMAD.MOV R144, RZ, RZ, -R144 ;  /* 0x000000ffff908224 */ /* 0x000fe200078e0a90 */
[----:B------:R-:W-:Y:S01]  /*45a0*/  ISETP.GT.U32.AND P0, PT, R192, R141, PT ;  /* 0x0000008dc000720c */ /* 0x000fe20003f04070 */
[----:B------:R-:W-:-:S04]  /*45b0*/  IMAD.MOV R194, RZ, RZ, -R194 ;  /* 0x000000ffffc27224 */ /* 0x000fc800078e0ac2 */
[----:B------:R-:W-:Y:S02]  /*45c0*/  IMAD R142, R192, R194, R193 ;  /* 0x000000c2c08e7224 */ /* 0x000fe400078e02c1 */
[----:B------:R-:W-:Y:S01]  /*45d0*/  @!P4 IMAD.IADD R140, R140, 0x1, -R192 ;  /* 0x000000018c8cc824 */ /* 0x000fe200078e0ac0 */
[----:B------:R2:W-:Y:S03]  /*45e0*/  STS.U8 [R199+UR9+0x680], R124 ;  /* 0x0006807cc7007988 */ /* 0x0005e60008000009 */
[----:B------:R-:W-:Y:S01]  /*45f0*/  @!P1 IMAD.MOV R140, RZ, RZ, -R140 ;  /* 0x000000ffff8c9224 */ /* 0x000fe200078e0a8c */
[----:B------:R-:W-:Y:S01]  /*4600*/  ISETP.GT.U32.AND P1, PT, R192, R142, PT ;  /* 0x0000008ec000720c */ /* 0x000fe20003f24070 */
[----:B------:R-:W-:Y:S01]  /*4610*/  @!P0 IMAD.IADD R141, R141, 0x1, -R192 ;  /* 0x000000018d8d8824 */ /* 0x000fe200078e0ac0 */
[----:B------:R-:W-:Y:S02]  /*4620*/  ISETP.GE.AND P6, PT, R191, RZ, PT ;  /* 0x000000ffbf00720c */ /* 0x000fe40003fc6270 */
[----:B--2---:R-:W-:-:S02]  /*4630*/  LOP3.LUT R124, R201, 0x13, R121, 0xfe, !PT ;  /* 0x00000013c97c7812 */ /* 0x004fc400078efe79 */
[----:B------:R-:W-:Y:S02]  /*4640*/  ISETP.GT.U32.AND P0, PT, R192, R141, PT ;  /* 0x0000008dc000720c */ /* 0x000fe40003f04070 */
[----:B------:R-:W-:Y:S01]  /*4650*/  IABS R191, R124 ;  /* 0x0000007c00bf7213 */ /* 0x000fe20000000000 */
[----:B------:R2:W-:Y:S04]  /*4660*/  STS.U8 [R199+UR9+0x880], R127 ;  /* 0x0008807fc7007988 */ /* 0x0005e80008000009 */
[----:B------:R-:W-:Y:S01]  /*4670*/  IMAD.HI.U32 R193, R120, R191, RZ ;  /* 0x000000bf78c17227 */ /* 0x000fe200078e00ff */
[----:B------:R-:W-:-:S03]  /*4680*/  ISETP.GE.AND P2, PT, R124, RZ, PT ;  /* 0x000000ff7c00720c */ /* 0x000fc60003f46270 */
[----:B------:R-:W-:Y:S02]  /*4690*/  IMAD.MOV R193, RZ, RZ, -R193 ;  /* 0x000000ffffc17224 */ /* 0x000fe400078e0ac1 */
[--C-:B------:R-:W-:Y:S01]  /*46a0*/  @!P1 IMAD.IADD R142, R142, 0x1, -R192.reuse ;  /* 0x000000018e8e9824 */ /* 0x100fe200078e0ac0 */
[----:B--2---:R-:W-:Y:S01]  /*46b0*/  LOP3.LUT R127, R201, 0x14, R121, 0xfe, !PT ;  /* 0x00000014c97f7812 */ /* 0x004fe200078efe79 */
[C---:B------:R-:W-:Y:S02]  /*46c0*/  IMAD R124, R192.reuse, R193, R191 ;  /* 0x000000c1c07c7224 */ /* 0x040fe400078e02bf */
[----:B------:R-:W-:Y:S01]  /*46d0*/  @!P0 IMAD.IADD R141, R141, 0x1, -R192 ;  /* 0x000000018d8d8824 */ /* 0x000fe200078e0ac0 */
        /* <DEDUP_REMOVED lines=8> */
[--C-:B------:R-:W-:Y:S01]  /*4760*/  @!P1 IMAD.IADD R142, R142, 0x1, -R192.reuse ;  /* 0x000000018e8e9824 */ /* 0x100fe200078e0ac0 */
[----:B------:R2:W-:Y:S01]  /*4770*/  STS.U8 [R199+UR9+0xa80], R131 ;  /* 0x000a8083c7007988 */ /* 0x0005e20008000009 */
[----:B------:R-:W-:Y:S02]  /*4780*/  @!P5 IMAD.IADD R124, R124, 0x1, -R192 ;  /* 0x000000017c7cd824 */ /* 0x000fe400078e0ac0 */
[----:B------:R-:W-:Y:S01]  /*4790*/  @!P6 IMAD.MOV R142, RZ, RZ, -R142 ;  /* 0x000000ffff8ee224 */ /* 0x000fe200078e0a8e */
[C---:B------:R-:W-:Y:S02]  /*47a0*/  ISETP.GT.U32.AND P6, PT, R192.reuse, R127, PT ;  /* 0x0000007fc000720c */ /* 0x040fe40003fc4070 */
[----:B--2---:R-:W-:Y:S02]  /*47b0*/  LOP3.LUT R131, R201, 0x15, R121, 0xfe, !PT ;  /* 0x00000015c9837812 */ /* 0x004fe400078efe79 */
[----:B------:R-:W-:-:S02]  /*47c0*/  ISETP.GT.U32.AND P5, PT, R192, R124, PT ;  /* 0x0000007cc000720c */ /* 0x000fc40003fa4070 */
[----:B------:R-:W-:Y:S01]  /*47d0*/  IABS R191, R131 ;  /* 0x0000008300bf7213 */ /* 0x000fe20000000000 */
[----:B------:R2:W-:Y:S04]  /*47e0*/  STS.U8 [R199+UR9+0xc80], R128 ;  /* 0x000c8080c7007988 */ /* 0x0005e80008000009 */
[----:B------:R-:W-:Y:S01]  /*47f0*/  IMAD.HI.U32 R193, R120, R191, RZ ;  /* 0x000000bf78c17227 */ /* 0x000fe200078e00ff */
[----:B------:R-:W-:-:S03]  /*4800*/  ISETP.GE.AND P0, PT, R131, RZ, PT ;  /* 0x000000ff8300720c */ /* 0x000fc60003f06270 */
[----:B------:R-:W-:Y:S02]  /*4810*/  IMAD.MOV R193, RZ, RZ, -R193 ;  /* 0x000000ffffc17224 */ /* 0x000fe400078e0ac1 */
[--C-:B------:R-:W-:Y:S01]  /*4820*/  @!P6 IMAD.IADD R127, R127, 0x1, -R192.reuse ;  /* 0x000000017f7fe824 */ /* 0x100fe200078e0ac0 */
[----:B--2---:R-:W-:Y:S01]  /*4830*/  LOP3.LUT R128, R201, 0x16, R121, 0xfe, !PT ;  /* 0x00000016c9807812 */ /* 0x004fe200078efe79 */
[----:B------:R-:W-:Y:S02]  /*4840*/  IMAD R131, R192, R193, R191 ;  /* 0x000000c1c0837224 */ /* 0x000fe400078e02bf */
[----:B------:R-:W-:Y:S01]  /*4850*/  @!P5 IMAD.IADD R124, R124, 0x1, -R192 ;  /* 0x000000017c7cd824 */ /* 0x000fe200078e0ac0 */
[----:B------:R-:W-:Y:S02]  /*4860*/  IABS R191, R128 ;  /* 0x0000008000bf7213 */ /* 0x000fe40000000000 */
[----:B------:R-:W-:Y:S01]  /*4870*/  ISETP.GT.U32.AND P6, PT, R192, R127, PT ;  /* 0x0000007fc000720c */ /* 0x000fe20003fc4070 */
[----:B------:R-:W-:Y:S02]  /*4880*/  STS.U8 [R199+UR9+0xe80], R125 ;  /* 0x000e807dc7007988 */ /* 0x000fe40008000009 */
[----:B------:R-:W-:-:S02]  /*4890*/  IMAD.HI.U32 R193, R120, R191, RZ ;  /* 0x000000bf78c17227 */ /* 0x000fc400078e00ff */
[----:B------:R2:W-:Y:S02]  /*48a0*/  STS.U8 [R199+UR9+0x1080], R126 ;  /* 0x0010807ec7007988 */ /* 0x0005e40008000009 */
[----:B------:R-:W-:Y:S01]  /*48b0*/  IMAD.MOV R193, RZ, RZ, -R193 ;  /* 0x000000ffffc17224 */ /* 0x000fe200078e0ac1 */
[----:B------:R-:W-:Y:S01]  /*48c0*/  ISETP.GE.AND P1, PT, R128, RZ, PT ;  /* 0x000000ff8000720c */ /* 0x000fe20003f26270 */
[----:B--2---:R-:W-:-:S04]  /*48d0*/  IMAD.MOV.U32 R126, RZ, RZ, R124 ;  /* 0x000000ffff7e7224 */ /* 0x004fc800078e007c */
[----:B------:R-:W-:Y:S01]  /*48e0*/  @!P2 IMAD.MOV R126, RZ, RZ, -R126 ;  /* 0x000000ffff7ea224 */ /* 0x000fe200078e0a7e */
[C---:B------:R-:W-:Y:S01]  /*48f0*/  ISETP.GT.U32.AND P2, PT, R192.reuse, R131, PT ;  /* 0x00000083c000720c */ /* 0x040fe20003f44070 */
[----:B------:R-:W-:Y:S01]  /*4900*/  IMAD R128, R192, R193, R191 ;  /* 0x000000c1c0807224 */ /* 0x000fe200078e02bf */
[----:B------:R-:W-:Y:S01]  /*4910*/  LOP3.LUT R191, R201, 0x17, R121, 0xfe, !PT ;  /* 0x00000017c9bf7812 */ /* 0x000fe200078efe79 */
[----:B------:R-:W-:-:S03]  /*4920*/  @!P6 IMAD.IADD R127, R127, 0x1, -R192 ;  /* 0x000000017f7fe824 */ /* 0x000fc600078e0ac0 */
[----:B------:R-:W-:Y:S01]  /*4930*/  IABS R193, R191 ;  /* 0x000000bf00c17213 */ /* 0x000fe20000000000 */
[----:B------:R-:W-:Y:S01]  /*4940*/  @!P4 IMAD.MOV R127, RZ, RZ, -R127 ;  /* 0x000000ffff7fc224 */ /* 0x000fe200078e0a7f */
[----:B------:R-:W-:-:S03]  /*4950*/  ISETP.GT.U32.AND P4, PT, R192, R128, PT ;  /* 0x00000080c000720c */ /* 0x000fc60003f84070 */
[----:B------:R-:W-:-:S04]  /*4960*/  IMAD.HI.U32 R125, R120, R193, RZ ;  /* 0x000000c1787d7227 */ /* 0x000fc800078e00ff */
[--C-:B------:R-:W-:Y:S01]  /*4970*/  @!P2 IMAD.IADD R131, R131, 0x1, -R192.reuse ;  /* 0x000000018383a824 */ /* 0x100fe200078e0ac0 */
[----:B------:R-:W-:Y:S01]  /*4980*/  ISETP.GE.AND P5, PT, R191, RZ, PT ;  /* 0x000000ffbf00720c */ /* 0x000fe20003fa6270 */
[----:B------:R-:W-:Y:S01]  /*4990*/  IMAD.MOV R125, RZ, RZ, -R125 ;  /* 0x000000ffff7d7224 */ /* 0x000fe200078e0a7d */
[----:B------:R-:W-:Y:S02]  /*49a0*/  LOP3.LUT R191, R201, 0x18, R121, 0xfe, !PT ;  /* 0x00000018c9bf7812 */ /* 0x000fe400078efe79 */
[C---:B------:R-:W-:Y:S01]  /*49b0*/  ISETP.GT.U32.AND P2, PT, R192.reuse, R131, PT ;  /* 0x00000083c000720c */ /* 0x040fe20003f44070 */
[----:B------:R-:W-:Y:S01]  /*49c0*/  IMAD R125, R192, R125, R193 ;  /* 0x0000007dc07d7224 */ /* 0x000fe200078e02c1 */
[----:B------:R-:W-:Y:S01]  /*49d0*/  IABS R193, R191 ;  /* 0x000000bf00c17213 */ /* 0x000fe20000000000 */
[----:B------:R-:W-:-:S04]  /*49e0*/  @!P4 IMAD.IADD R128, R128, 0x1, -R192 ;  /* 0x000000018080c824 */ /* 0x000fc800078e0ac0 */
[----:B------:R-:W-:Y:S01]  /*49f0*/  IMAD.HI.U32 R124, R120, R193, RZ ;  /* 0x000000c1787c7227 */ /* 0x000fe200078e00ff */
[----:B------:R-:W-:-:S03]  /*4a00*/  ISETP.GT.U32.AND P4, PT, R192, R128, PT ;  /* 0x00000080c000720c */ /* 0x000fc60003f84070 */
[----:B------:R-:W-:Y:S02]  /*4a10*/  IMAD.MOV R124, RZ, RZ, -R124 ;  /* 0x000000ffff7c7224 */ /* 0x000fe400078e0a7c */
[----:B------:R-:W-:Y:S02]  /*4a20*/  @!P2 IMAD.IADD R131, R131, 0x1, -R192 ;  /* 0x000000018383a824 */ /* 0x000fe400078e0ac0 */
[C---:B------:R-:W-:Y:S02]  /*4a30*/  IMAD R124, R192.reuse, R124, R193 ;  /* 0x0000007cc07c7224 */ /* 0x040fe400078e02c1 */
[----:B------:R-:W-:Y:S01]  /*4a40*/  @!P0 IMAD.MOV R131, RZ, RZ, -R131 ;  /* 0x000000ffff838224 */ /* 0x000fe200078e0a83 */
[----:B------:R-:W-:-:S03]  /*4a50*/  ISETP.GT.U32.AND P0, PT, R192, R125, PT ;  /* 0x0000007dc000720c */ /* 0x000fc60003f04070 */
[----:B------:R-:W-:Y:S01]  /*4a60*/  @!P4 IMAD.IADD R128, R128, 0x1, -R192 ;  /* 0x000000018080c824 */ /* 0x000fe200078e0ac0 */
[----:B------:R-:W-:Y:S02]  /*4a70*/  ISETP.GT.U32.AND P4, PT, R192, R124, PT ;  /* 0x0000007cc000720c */ /* 0x000fe40003f84070 */
[----:B------:R-:W-:Y:S02]  /*4a80*/  LOP3.LUT R193, R201, 0x19, R121, 0xfe, !PT ;  /* 0x00000019c9c17812 */ /* 0x000fe400078efe79 */
[----:B------:R-:W-:Y:S02]  /*4a90*/  ISETP.GE.AND P6, PT, R191, RZ, PT ;  /* 0x000000ffbf00720c */ /* 0x000fe40003fc6270 */
[----:B------:R-:W-:-:S03]  /*4aa0*/  IABS R191, R193 ;  /* 0x000000c100bf7213 */ /* 0x000fc60000000000 */
[--C-:B------:R-:W-:Y:S01]  /*4ab0*/  @!P0 IMAD.IADD R125, R125, 0x1, -R192.reuse ;  /* 0x000000017d7d8824 */ /* 0x100fe200078e0ac0 */
[----:B------:R2:W-:Y:S03]  /*4ac0*/  STS.U8 [R199+UR9+0x1280], R129 ;  /* 0x00128081c7007988 */ /* 0x0005e60008000009 */
[----:B------:R-:W-:Y:S01]  /*4ad0*/  @!P4 IMAD.IADD R124, R124, 0x1, -R192 ;  /* 0x000000017c7cc824 */ /* 0x000fe200078e0ac0 */
[----:B------:R-:W-:Y:S02]  /*4ae0*/  ISETP.GT.U32.AND P4, PT, R192, R125, PT ;  /* 0x0000007dc000720c */ /* 0x000fe40003f84070 */
[----:B------:R-:W-:Y:S01]  /*4af0*/  ISETP.GE.AND P2, PT, R193, RZ, PT ;  /* 0x000000ffc100720c */ /* 0x000fe20003f46270 */
[----:B--2---:R-:W-:Y:S01]  /*4b00*/  IMAD.HI.U32 R129, R120, R191, RZ ;  /* 0x000000bf78817227 */ /* 0x004fe200078e00ff */
[----:B------:R-:W-:-:S03]  /*4b10*/  LOP3.LUT R193, R201, 0x1a, R121, 0xfe, !PT ;  /* 0x0000001ac9c17812 */ /* 0x000fc600078efe79 */
[----:B------:R-:W-:-:S04]  /*4b20*/  IMAD.MOV R129, RZ, RZ, -R129 ;  /* 0x000000ffff817224 */ /* 0x000fc800078e0a81 */
[C---:B------:R-:W-:Y:S01]  /*4b30*/  IMAD R129, R192.reuse, R129, R191 ;  /* 0x00000081c0817224 */ /* 0x040fe200078e02bf */
[----:B------:R-:W-:Y:S01]  /*4b40*/  IABS R191, R193 ;  /* 0x000000c100bf7213 */ /* 0x000fe20000000000 */
[----:B------:R-:W-:Y:S01]  /*4b50*/  @!P4 IMAD.IADD R125, R125, 0x1, -R192 ;  /* 0x000000017d7dc824 */ /* 0x000fe200078e0ac0 */
[----:B------:R-:W-:Y:S02]  /*4b60*/  ISETP.GE.AND P0, PT, R193, RZ, PT ;  /* 0x000000ffc100720c */ /* 0x000fe40003f06270 */
[----:B------:R-:W-:Y:S01]  /*4b70*/  ISETP.GT.U32.AND P4, PT, R192, R129, PT ;  /* 0x00000081c000720c */ /* 0x000fe20003f84070 */
[----:B------:R-:W-:Y:S01]  /*4b80*/  IMAD.HI.U32 R193, R120, R191, RZ ;  /* 0x000000bf78c17227 */ /* 0x000fe200078e00ff */
[----:B------:R2:W-:Y:S03]  /*4b90*/  STS.U8 [R199+UR9+0x1480], R130 ;  /* 0x00148082c7007988 */ /* 0x0005e60008000009 */
[----:B------:R-:W-:-:S02]  /*4ba0*/  IMAD.MOV R193, RZ, RZ, -R193 ;  /* 0x000000ffffc17224 */ /* 0x000fc400078e0ac1 */
[----:B--2---:R-:W-:Y:S02]  /*4bb0*/  IMAD.MOV.U32 R130, RZ, RZ, R128 ;  /* 0x000000ffff827224 */ /* 0x004fe400078e0080 */
[----:B------:R-:W-:Y:S01]  /*4bc0*/  IMAD R128, R192, R193, R191 ;  /* 0x000000c1c0807224 */ /* 0x000fe200078e02bf */
[----:B------:R-:W-:-:S03]  /*4bd0*/  LOP3.LUT R191, R201, 0x1b, R121, 0xfe, !PT ;  /* 0x0000001bc9bf7812 */ /* 0x000fc600078efe79 */
[----:B------:R-:W-:Y:S01]  /*4be0*/  @!P4 IMAD.IADD R129, R129, 0x1, -R192 ;  /* 0x000000018181c824 */ /* 0x000fe200078e0ac0 */
[----:B------:R-:W-:Y:S01]  /*4bf0*/  IABS R193, R191 ;  /* 0x000000bf00c17213 */ /* 0x000fe20000000000 */
[----:B------:R2:W-:Y:S03]  /*4c00*/  STS.U8 [R199+UR9+0x1680], R133 ;  /* 0x00168085c7007988 */ /* 0x0005e60008000009 */
[----:B------:R-:W-:Y:S01]  /*4c10*/  ISETP.GT.U32.AND P4, PT, R192, R129, PT ;  /* 0x00000081c000720c */ /* 0x000fe20003f84070 */
[----:B------:R-:W-:Y:S02]  /*4c20*/  @!P1 IMAD.MOV R130, RZ, RZ, -R130 ;  /* 0x000000ffff829224 */ /* 0x000fe400078e0a82 */
[----:B--2---:R-:W-:-:S04]  /*4c30*/  IMAD.HI.U32 R133, R120, R193, RZ ;  /* 0x000000c178857227 */ /* 0x004fc800078e00ff */
[----:B------:R-:W-:Y:S01]  /*4c40*/  IMAD.MOV R133, RZ, RZ, -R133 ;  /* 0x000000ffff857224 */ /* 0x000fe200078e0a85 */
[----:B------:R-:W-:-:S03]  /*4c50*/  ISETP.GT.U32.AND P1, PT, R192, R124, PT ;  /* 0x0000007cc000720c */ /* 0x000fc60003f24070 */
[----:B------:R-:W-:Y:S02]  /*4c60*/  IMAD R133, R192, R133, R193 ;  /* 0x00000085c0857224 */ /* 0x000fe400078e02c1 */
[----:B------:R-:W-:-:S03]  /*4c70*/  @!P4 IMAD.IADD R129, R129, 0x1, -R192 ;  /* 0x000000018181c824 */ /* 0x000fc600078e0ac0 */
[----:B------:R-:W-:-:S05]  /*4c80*/  ISETP.GT.U32.AND P4, PT, R192, R133, PT ;  /* 0x00000085c000720c */ /* 0x000fca0003f84070 */
[----:B------:R-:W-:Y:S01]  /*4c90*/  @!P1 IMAD.IADD R124, R124, 0x1, -R192 ;  /* 0x000000017c7c9824 */ /* 0x000fe200078e0ac0 */
[----:B------:R-:W-:Y:S02]  /*4ca0*/  ISETP.GE.AND P1, PT, R191, RZ, PT ;  /* 0x000000ffbf00720c */ /* 0x000fe40003f26270 */
[----:B------:R-:W-:-:S04]  /*4cb0*/  LOP3.LUT R191, R201, 0x1c, R121, 0xfe, !PT ;  /* 0x0000001cc9bf7812 */ /* 0x000fc800078efe79 */
[----:B------:R-:W-:Y:S01]  /*4cc0*/  IABS R193, R191 ;  /* 0x000000bf00c17213 */ /* 0x000fe20000000000 */
[----:B------:R-:W-:Y:S01]  /*4cd0*/  @!P4 IMAD.IADD R133, R133, 0x1, -R192 ;  /* 0x000000018585c824 */ /* 0x000fe200078e0ac0 */
[----:B------:R2:W-:Y:S04]  /*4ce0*/  STS.U8 [R199+UR9+0x1880], R132 ;  /* 0x00188084c7007988 */ /* 0x0005e80008000009 */
[C---:B------:R-:W-:Y:S01]  /*4cf0*/  ISETP.GT.U32.AND P4, PT, R192.reuse, R133, PT ;  /* 0x00000085c000720c */ /* 0x040fe20003f84070 */
[----:B------:R-:W-:Y:S01]  /*4d00*/  @!P5 IMAD.MOV R125, RZ, RZ, -R125 ;  /* 0x000000ffff7dd224 */ /* 0x000fe200078e0a7d */
[----:B------:R-:W-:Y:S01]  /*4d10*/  ISETP.GT.U32.AND P5, PT, R192, R128, PT ;  /* 0x00000080c000720c */ /* 0x000fe20003fa4070 */
[----:B--2---:R-:W-:-:S04]  /*4d20*/  IMAD.HI.U32 R132, R120, R193, RZ ;  /* 0x000000c178847227 */ /* 0x004fc800078e00ff */
[----:B------:R-:W-:-:S04]  /*4d30*/  IMAD.MOV R132, RZ, RZ, -R132 ;  /* 0x000000ffff847224 */ /* 0x000fc800078e0a84 */
[----:B------:R-:W-:Y:S02]  /*4d40*/  IMAD R132, R192, R132, R193 ;  /* 0x00000084c0847224 */ /* 0x000fe400078e02c1 */
[----:B------:R-:W-:-:S03]  /*4d50*/  @!P4 IMAD.IADD R133, R133, 0x1, -R192 ;  /* 0x000000018585c824 */ /* 0x000fc600078e0ac0 */
[----:B------:R-:W-:Y:S01]  /*4d60*/  ISETP.GT.U32.AND P4, PT, R192, R132, PT ;  /* 0x00000084c000720c */ /* 0x000fe20003f84070 */
[----:B------:R-:W-:Y:S02]  /*4d70*/  @!P5 IMAD.IADD R128, R128, 0x1, -R192 ;  /* 0x000000018080d824 */ /* 0x000fe400078e0ac0 */
[----:B------:R-:W-:Y:S01]  /*4d80*/  @!P6 IMAD.MOV R124, RZ, RZ, -R124 ;  /* 0x000000ffff7ce224 */ /* 0x000fe200078e0a7c */
[----:B------:R-:W-:Y:S02]  /*4d90*/  ISETP.GE.AND P6, PT, R191, RZ, PT ;  /* 0x000000ffbf00720c */ /* 0x000fe40003fc6270 */
[----:B------:R-:W-:Y:S02]  /*4da0*/  ISETP.GT.U32.AND P5, PT, R192, R128, PT ;  /* 0x00000080c000720c */ /* 0x000fe40003fa4070 */
[----:B------:R-:W-:-:S04]  /*4db0*/  LOP3.LUT R191, R201, 0x1d, R121, 0xfe, !PT ;  /* 0x0000001dc9bf7812 */ /* 0x000fc800078efe79 */
[----:B------:R-:W-:Y:S01]  /*4dc0*/  IABS R193, R191 ;  /* 0x000000bf00c17213 */ /* 0x000fe20000000000 */
[--C-:B------:R-:W-:Y:S01]  /*4dd0*/  @!P4 IMAD.IADD R132, R132, 0x1, -R192.reuse ;  /* 0x000000018484c824 */ /* 0x100fe200078e0ac0 */
[----:B------:R2:W-:Y:S04]  /*4de0*/  STS.U8 [R199+UR9+0x1a80], R123 ;  /* 0x001a807bc7007988 */ /* 0x0005e80008000009 */
[----:B------:R-:W-:Y:S01]  /*4df0*/  ISETP.GT.U32.AND P4, PT, R192, R132, PT ;  /* 0x00000084c000720c */ /* 0x000fe20003f84070 */
[----:B------:R-:W-:Y:S01]  /*4e00*/  @!P5 IMAD.IADD R128, R128, 0x1, -R192 ;  /* 0x000000018080d824 */ /* 0x000fe200078e0ac0 */
[----:B------:R-:W-:Y:S01]  /*4e10*/  ISETP.GE.AND P5, PT, R191, RZ, PT ;  /* 0x000000ffbf00720c */ /* 0x000fe20003fa6270 */
[----:B--2---:R-:W-:Y:S01]  /*4e20*/  IMAD.HI.U32 R123, R120, R193, RZ ;  /* 0x000000c1787b7227 */ /* 0x004fe200078e00ff */
[----:B------:R-:W-:-:S03]  /*4e30*/  LOP3.LUT R191, R201, 0x1e, R121, 0xfe, !PT ;  /* 0x0000001ec9bf7812 */ /* 0x000fc600078efe79 */
[----:B------:R-:W-:-:S04]  /*4e40*/  IMAD.MOV R123, RZ, RZ, -R123 ;  /* 0x000000ffff7b7224 */ /* 0x000fc800078e0a7b */
[----:B------:R-:W-:Y:S01]  /*4e50*/  IMAD R123, R192, R123, R193 ;  /* 0x0000007bc07b7224 */ /* 0x000fe200078e02c1 */
[----:B------:R-:W-:Y:S01]  /*4e60*/  IABS R193, R191 ;  /* 0x000000bf00c17213 */ /* 0x000fe20000000000 */
[----:B------:R-:W-:Y:S01]  /*4e70*/  @!P4 IMAD.IADD R132, R132, 0x1, -R192 ;  /* 0x000000018484c824 */ /* 0x000fe200078e0ac0 */
[----:B------:R2:W-:Y:S02]  /*4e80*/  STS.U8 [R199+UR9+0x1c80], R122 ;  /* 0x001c807ac7007988 */ /* 0x0005e40008000009 */
[----:B------:R-:W-:Y:S02]  /*4e90*/  ISETP.GT.U32.AND P4, PT, R192, R123, PT ;  /* 0x0000007bc000720c */ /* 0x000fe40003f84070 */
[----:B------:R-:W-:Y:S01]  /*4ea0*/  LOP3.LUT R121, R201, 0x1f, R121, 0xfe, !PT ;  /* 0x0000001fc9797812 */ /* 0x000fe200078efe79 */
[----:B--2---:R-:W-:-:S04]  /*4eb0*/  IMAD.HI.U32 R122, R120, R193, RZ ;  /* 0x000000c1787a7227 */ /* 0x004fc800078e00ff */
[----:B------:R-:W-:-:S04]  /*4ec0*/  IMAD.MOV R122, RZ, RZ, -R122 ;  /* 0x000000ffff7a7224 */ /* 0x000fc800078e0a7a */
[----:B------:R-:W-:Y:S01]  /*4ed0*/  IMAD R122, R192, R122, R193 ;  /* 0x0000007ac07a7224 */ /* 0x000fe200078e02c1 */
[----:B------:R-:W-:Y:S01]  /*4ee0*/  IABS R193, R121 ;  /* 0x0000007900c17213 */ /* 0x000fe20000000000 */
[----:B------:R-:W-:-:S03]  /*4ef0*/  @!P4 IMAD.IADD R123, R123, 0x1, -R192 ;  /* 0x000000017b7bc824 */ /* 0x000fc600078e0ac0 */
[----:B------:R-:W-:Y:S01]  /*4f00*/  ISETP.GT.U32.AND P4, PT, R192, R122, PT ;  /* 0x0000007ac000720c */ /* 0x000fe20003f84070 */
[----:B------:R-:W-:-:S04]  /*4f10*/  IMAD.HI.U32 R120, R120, R193, RZ ;  /* 0x000000c178787227 */ /* 0x000fc800078e00ff */
[----:B------:R-:W-:-:S04]  /*4f20*/  IMAD.MOV R120, RZ, RZ, -R120 ;  /* 0x000000ffff787224 */ /* 0x000fc800078e0a78 */
[----:B------:R-:W-:-:S04]  /*4f30*/  IMAD R120, R192, R120, R193 ;  /* 0x00000078c0787224 */ /* 0x000fc800078e02c1 */
[----:B------:R-:W-:Y:S01]  /*4f40*/  @!P4 IMAD.IADD R122, R122, 0x1, -R192 ;  /* 0x000000017a7ac824 */ /* 0x000fe200078e0ac0 */
[C---:B------:R-:W-:Y:S01]  /*4f50*/  ISETP.GT.U32.AND P4, PT, R192.reuse, R120, PT ;  /* 0x00000078c000720c */ /* 0x040fe20003f84070 */
[----:B------:R-:W-:Y:S01]  /*4f60*/  @!P2 IMAD.MOV R129, RZ, RZ, -R129 ;  /* 0x000000ffff81a224 */ /* 0x000fe200078e0a81 */
[----:B------:R-:W-:Y:S01]  /*4f70*/  ISETP.GT.U32.AND P2, PT, R192, R123, PT ;  /* 0x0000007bc000720c */ /* 0x000fe20003f44070 */
[----:B------:R-:W-:-:S10]  /*4f80*/  @!P0 IMAD.MOV R128, RZ, RZ, -R128 ;  /* 0x000000ffff808224 */ /* 0x000fd400078e0a80 */
[--C-:B------:R-:W-:Y:S01]  /*4f90*/  @!P4 IMAD.IADD R120, R120, 0x1, -R192.reuse ;  /* 0x000000017878c824 */ /* 0x100fe200078e0ac0 */
[----:B------:R-:W-:Y:S01]  /*4fa0*/  ISETP.GT.U32.AND P4, PT, R192, R122, PT ;  /* 0x0000007ac000720c */ /* 0x000fe20003f84070 */
[----:B------:R-:W-:-:S03]  /*4fb0*/  @!P2 IMAD.IADD R123, R123, 0x1, -R192 ;  /* 0x000000017b7ba824 */ /* 0x000fc600078e0ac0 */
[----:B------:R-:W-:Y:S02]  /*4fc0*/  ISETP.GT.U32.AND P0, PT, R192, R120, PT ;  /* 0x00000078c000720c */ /* 0x000fe40003f04070 */
[----:B------:R-:W-:-:S07]  /*4fd0*/  ISETP.GE.AND P2, PT, R191, RZ, PT ;  /* 0x000000ffbf00720c */ /* 0x000fce0003f46270 */
[----:B------:R-:W-:Y:S01]  /*4fe0*/  @!P4 IMAD.IADD R122, R122, 0x1, -R192 ;  /* 0x000000017a7ac824 */ /* 0x000fe200078e0ac0 */
[----:B------:R-:W-:-:S03]  /*4ff0*/  ISETP.GE.AND P4, PT, R121, RZ, PT ;  /* 0x000000ff7900720c */ /* 0x000fc60003f86270 */
[----:B------:R-:W-:Y:S01]  /*5000*/  @!P0 IMAD.IADD R120, R120, 0x1, -R192 ;  /* 0x0000000178788824 */ /* 0x000fe200078e0ac0 */
[----:B------:R-:W-:Y:S01]  /*5010*/  ISETP.NE.AND P0, PT, R119, RZ, PT ;  /* 0x000000ff7700720c */ /* 0x000fe20003f05270 */
[----:B------:R-:W-:Y:S01]  /*5020*/  @!P1 IMAD.MOV R133, RZ, RZ, -R133 ;  /* 0x000000ffff859224 */ /* 0x000fe200078e0a85 */
[----:B------:R-:W-:Y:S01]  /*5030*/  LOP3.LUT R119, RZ, R119, RZ, 0x33, !PT ;  /* 0x00000077ff777212 */ /* 0x000fe200078e33ff */
[----:B------:R-:W-:Y:S02]  /*5040*/  @!P6 IMAD.MOV R132, RZ, RZ, -R132 ;  /* 0x000000ffff84e224 */ /* 0x000fe400078e0a84 */
[----:B------:R-:W-:Y:S02]  /*5050*/  @!P5 IMAD.MOV R123, RZ, RZ, -R123 ;  /* 0x000000ffff7bd224 */ /* 0x000fe400078e0a7b */
[----:B------:R-:W-:Y:S02]  /*5060*/  @!P2 IMAD.MOV R122, RZ, RZ, -R122 ;  /* 0x000000ffff7aa224 */ /* 0x000fe400078e0a7a */
[----:B------:R-:W-:Y:S01]  /*5070*/  @!P4 IMAD.MOV R120, RZ, RZ, -R120 ;  /* 0x000000ffff78c224 */ /* 0x000fe200078e0a78 */
[----:B------:R-:W-:-:S02]  /*5080*/  SEL R136, R119, R136, !P0 ;  /* 0x0000008877887207 */ /* 0x000fc40004000000 */
[C---:B------:R-:W-:Y:S02]  /*5090*/  SEL R135, R119.reuse, R135, !P0 ;  /* 0x0000008777877207 */ /* 0x040fe40004000000 */
[C---:B------:R-:W-:Y:S02]  /*50a0*/  SEL R134, R119.reuse, R134, !P0 ;  /* 0x0000008677867207 */ /* 0x040fe40004000000 */
[C---:B------:R-:W-:Y:S02]  /*50b0*/  SEL R137, R119.reuse, R137, !P0 ;  /* 0x0000008977897207 */ /* 0x040fe40004000000 */
[C---:B------:R-:W-:Y:S02]  /*50c0*/  SEL R138, R119.reuse, R138, !P0 ;  /* 0x0000008a778a7207 */ /* 0x040fe40004000000 */
[C---:B------:R-:W-:Y:S02]  /*50d0*/  SEL R139, R119.reuse, R139, !P0 ;  /* 0x0000008b778b7207 */ /* 0x040fe40004000000 */
        /* <DEDUP_REMOVED lines=25> */
[----:B------:R-:W-:Y:S02]  /*5270*/  SEL R121, R119, R120, !P0 ;  /* 0x0000007877797207 */ /* 0x000fe40004000000 */
[C---:B------:R-:W-:Y:S01]  /*5280*/  LOP3.LUT R119, R238.reuse, 0x20, RZ, 0x3c, !PT ;  /* 0x00000020ee777812 */ /* 0x040fe200078e3cff */
[----:B------:R-:W-:Y:S04]  /*5290*/  STS.U8 [R199+UR9+0x1e80], R196 ;  /* 0x001e80c4c7007988 */ /* 0x000fe80008000009 */
[----:B------:R-:W-:Y:S04]  /*52a0*/  STS.U8 [R119+UR9+0x100], R197 ;  /* 0x000100c577007988 */ /* 0x000fe80008000009 */
[----:B------:R-:W-:Y:S04]  /*52b0*/  STS.U8 [R119+UR9+0x300], R151 ;  /* 0x0003009777007988 */ /* 0x000fe80008000009 */
[----:B------:R-:W-:Y:S04]  /*52c0*/  STS.U8 [R119+UR9+0x500], R152 ;  /* 0x0005009877007988 */ /* 0x000fe80008000009 */
[----:B------:R2:W-:Y:S02]  /*52d0*/  STS.U8 [R119+UR9+0x700], R153 ;  /* 0x0007009977007988 */ /* 0x0005e40008000009 */
[----:B--2---:R-:W-:-:S05]  /*52e0*/  LOP3.LUT R153, R238, 0x20, RZ, 0x3c, !PT ;  /* 0x00000020ee997812 */ /* 0x004fca00078e3cff */
[----:B------:R-:W-:Y:S04]  /*52f0*/  STS.U8 [R153+UR9+0x900], R154 ;  /* 0x0009009a99007988 */ /* 0x000fe80008000009 */
[----:B------:R-:W-:Y:S04]  /*5300*/  STS.U8 [R153+UR9+0xb00], R157 ;  /* 0x000b009d99007988 */ /* 0x000fe80008000009 */
[----:B------:R-:W-:Y:S04]  /*5310*/  STS.U8 [R153+UR9+0xd00], R159 ;  /* 0x000d009f99007988 */ /* 0x000fe80008000009 */
[----:B------:R-:W-:Y:S01]  /*5320*/  STS.U8 [R153+UR9+0xf00], R160 ;  /* 0x000f00a099007988 */ /* 0x000fe20008000009 */
[----:B------:R-:W-:-:S03]  /*5330*/  LOP3.LUT R152, R238, 0x30, RZ, 0x3c, !PT ;  /* 0x00000030ee987812 */ /* 0x000fc600078e3cff */
[----:B------:R-:W-:Y:S04]  /*5340*/  STS.U8 [R153+UR9+0x1100], R162 ;  /* 0x001100a299007988 */ /* 0x000fe80008000009 */
[----:B------:R-:W-:Y:S04]  /*5350*/  STS.U8 [R153+UR9+0x1300], R161 ;  /* 0x001300a199007988 */ /* 0x000fe80008000009 */
[----:B------:R-:W-:Y:S04]  /*5360*/  STS.U8 [R153+UR9+0x1500], R163 ;  /* 0x001500a399007988 */ /* 0x000fe80008000009 */
[----:B------:R-:W-:Y:S01]  /*5370*/  STS.U8 [R153+UR9+0x1700], R164 ;  /* 0x001700a499007988 */ /* 0x000fe20008000009 */
[----:B------:R-:W-:-:S03]  /*5380*/  IMAD R119, R238, UR13, RZ ;  /* 0x0000000dee777c24 */ /* 0x000fc6000f8e02ff */
[----:B------:R-:W-:Y:S04]  /*5390*/  STS.U8 [R153+UR9+0x1900], R166 ;  /* 0x001900a699007988 */ /* 0x000fe80008000009 */
[----:B------:R-:W-:Y:S04]  /*53a0*/  STS.U8 [R153+UR9+0x1b00], R178 ;  /* 0x001b00b299007988 */ /* 0x000fe80008000009 */
[----:B------:R-:W-:Y:S04]  /*53b0*/  STS.U8 [R153+UR9+0x1d00], R182 ;  /* 0x001d00b699007988 */ /* 0x000fe80008000009 */
[----:B------:R-:W-:Y:S01]  /*53c0*/  STS.U8 [R153+UR9+0x1f00], R174 ;  /* 0x001f00ae99007988 */ /* 0x000fe20008000009 */
[----:B0-----:R-:W-:-:S03]  /*53d0*/  IMAD R136, R136, UR4, RZ ;  /* 0x0000000488887c24 */ /* 0x001fc6000f8e02ff */
[----:B------:R-:W-:Y:S01]  /*53e0*/  STS.U8 [R152+UR9+0x180], R172 ;  /* 0x000180ac98007988 */ /* 0x000fe20008000009 */
[----:B------:R-:W-:-:S03]  /*53f0*/  IADD3 R120, P0, PT, R119, UR18, RZ ;  /* 0x0000001277787c10 */ /* 0x000fc6000ff1e0ff */
[----:B------:R-:W-:Y:S04]  /*5400*/  STS.U8 [R152+UR9+0x580], R176 ;  /* 0x000580b098007988 */ /* 0x000fe80008000009 */
[----:B------:R-:W-:Y:S04]  /*5410*/  STS.U8 [R152+UR9+0x980], R170 ;  /* 0x000980aa98007988 */ /* 0x000fe80008000009 */
[----:B------:R-:W-:Y:S04]  /*5420*/  STS.U8 [R152+UR9+0xd80], R168 ;  /* 0x000d80a898007988 */ /* 0x000fe80008000009 */
[----:B------:R-:W-:Y:S01]  /*5430*/  STS.U8 [R152+UR9+0x1180], R167 ;  /* 0x001180a798007988 */ /* 0x000fe20008000009 */
[----:B------:R-:W-:-:S03]  /*5440*/  LEA.HI.X.SX32 R119, R119, UR19, 0x1, P0 ;  /* 0x0000001377777c11 */ /* 0x000fc600080f0eff */
[----:B------:R-:W-:Y:S01]  /*5450*/  STS.U8 [R152+UR9+0x1580], R180 ;  /* 0x001580b498007988 */ /* 0x000fe20008000009 */
[----:B------:R-:W-:-:S03]  /*5460*/  IMAD R135, R135, UR4, RZ ;  /* 0x0000000487877c24 */ /* 0x000fc6000f8e02ff */
[----:B------:R-:W-:Y:S01]  /*5470*/  STS.U8 [R152+UR9+0x1980], R181 ;  /* 0x001980b598007988 */ /* 0x000fe20008000009 */
[----:B------:R-:W-:Y:S02]  /*5480*/  IMAD R134, R134, UR4, RZ ;  /* 0x0000000486867c24 */ /* 0x000fe4000f8e02ff */
[----:B------:R-:W-:Y:S01]  /*5490*/  IMAD R139, R139, UR4, RZ ;  /* 0x000000048b8b7c24 */ /* 0x000fe2000f8e02ff */
[----:B------:R0:W-:Y:S04]  /*54a0*/  STS.U8 [R152+UR9+0x1d80], R183 ;  /* 0x001d80b798007988 */ /* 0x0001e80008000009 */
[----:B------:R-:W-:Y:S01]  /*54b0*/  STS.U8 [R152+UR9+0x380], R184 ;  /* 0x000380b898007988 */ /* 0x000fe20008000009 */
[----:B------:R-:W-:-:S03]  /*54c0*/  IMAD R145, R145, UR4, RZ ;  /* 0x0000000491917c24 */ /* 0x000fc6000f8e02ff */
[----:B------:R-:W-:Y:S01]  /*54d0*/  STS.U8 [R152+UR9+0x780], R185 ;  /* 0x000780b998007988 */ /* 0x000fe20008000009 */
[----:B0-----:R-:W-:-:S03]  /*54e0*/  IADD3 R183, P1, PT, R136, R120, RZ ;  /* 0x0000007888b77210 */ /* 0x001fc60007f3e0ff */
[----:B------:R-:W-:Y:S01]  /*54f0*/  STS.U8 [R152+UR9+0xb80], R186 ;  /* 0x000b80ba98007988 */ /* 0x000fe20008000009 */
[----:B------:R-:W-:Y:S01]  /*5500*/  IMAD R146, R146, UR4, RZ ;  /* 0x0000000492927c24 */ /* 0x000fe2000f8e02ff */
[-C--:B------:R-:W-:Y:S01]  /*5510*/  LEA.HI.X.SX32 R181, R136, R119.reuse, 0x1, P1 ;  /* 0x0000007788b57211 */ /* 0x080fe200008f0eff */
[----:B------:R-:W-:Y:S01]  /*5520*/  IMAD R149, R149, UR4, RZ ;  /* 0x0000000495957c24 */ /* 0x000fe2000f8e02ff */
[----:B------:R0:W-:Y:S01]  /*5530*/  STS.U8 [R152+UR9+0xf80], R187 ;  /* 0x000f80bb98007988 */ /* 0x0001e20008000009 */
[CC--:B------:R-:W-:Y:S02]  /*5540*/  IADD3 R191, P4, PT, R134.reuse, R120.reuse, RZ ;  /* 0x0000007886bf7210 */ /* 0x0c0fe40007f9e0ff */
[----:B------:R-:W-:Y:S01]  /*5550*/  IADD3 R203, P1, PT, R139, R120, RZ ;  /* 0x000000788bcb7210 */ /* 0x000fe20007f3e0ff */
[----:B------:R2:W-:Y:S01]  /*5560*/  STL [R1+0x1c], R201 ;  /* 0x00001cc901007387 */ /* 0x0005e20000100800 */
[----:B------:R-:W-:Y:S01]  /*5570*/  IMAD R218, R189, UR4, RZ ;  /* 0x00000004bdda7c24 */ /* 0x000fe2000f8e02ff */
[----:B------:R-:W-:-:S02]  /*5580*/  LEA.HI.X.SX32 R189, R134, R119, 0x1, P4 ;  /* 0x0000007786bd7211 */ /* 0x000fc400020f0eff */
[CC--:B0-----:R-:W-:Y:S01]  /*5590*/  IADD3 R187, P2, PT, R135.reuse, R120.reuse, RZ ;  /* 0x0000007887bb7210 */ /* 0x0c1fe20007f5e0ff */
[----:B------:R-:W-:Y:S01]  /*55a0*/  IMAD R150, R150, UR4, RZ ;  /* 0x0000000496967c24 */ /* 0x000fe2000f8e02ff */
[-C--:B------:R-:W-:Y:S01]  /*55b0*/  IADD3 R207, P4, PT, R146, R120.reuse, RZ ;  /* 0x0000007892cf7210 */ /* 0x080fe20007f9e0ff */
[----:B------:R-:W-:Y:S01]  /*55c0*/  IMAD R190, R190, UR4, RZ ;  /* 0x00000004bebe7c24 */ /* 0x000fe2000f8e02ff */
[-C--:B------:R-:W-:Y:S01]  /*55d0*/  LEA.HI.X.SX32 R185, R135, R119.reuse, 0x1, P2 ;  /* 0x0000007787b97211 */ /* 0x080fe200010f0eff */
[----:B------:R-:W-:Y:S01]  /*55e0*/  IMAD R143, R143, UR4, RZ ;  /* 0x000000048f8f7c24 */ /* 0x000fe2000f8e02ff */
[-C--:B--2---:R-:W-:Y:S02]  /*55f0*/  LEA.HI.X.SX32 R201, R139, R119.reuse, 0x1, P1 ;  /* 0x000000778bc97211 */ /* 0x084fe400008f0eff */
[-C--:B------:R-:W-:Y:S02]  /*5600*/  IADD3 R205, P2, PT, R145, R120.reuse, RZ ;  /* 0x0000007891cd7210 */ /* 0x080fe40007f5e0ff */
[----:B------:R-:W-:Y:S01]  /*5610*/  IADD3 R213, P1, PT, R149, R120, RZ ;  /* 0x0000007895d57210 */ /* 0x000fe20007f3e0ff */
[----:B------:R-:W-:Y:S01]  /*5620*/  IMAD R144, R144, UR4, RZ ;  /* 0x0000000490907c24 */ /* 0x000fe2000f8e02ff */
[-C--:B------:R-:W-:Y:S01]  /*5630*/  LEA.HI.X.SX32 R204, R145, R119.reuse, 0x1, P2 ;  /* 0x0000007791cc7211 */ /* 0x080fe200010f0eff */
[----:B------:R-:W-:Y:S01]  /*5640*/  IMAD R140, R140, UR4, RZ ;  /* 0x000000048c8c7c24 */ /* 0x000fe2000f8e02ff */
[-C--:B------:R-:W-:Y:S01]  /*5650*/  LEA.HI.X.SX32 R206, R146, R119.reuse, 0x1, P4 ;  /* 0x0000007792ce7211 */ /* 0x080fe200020f0eff */
[----:B------:R-:W-:Y:S01]  /*5660*/  IMAD R141, R141, UR4, RZ ;  /* 0x000000048d8d7c24 */ /* 0x000fe2000f8e02ff */
[----:B------:R-:W-:-:S02]  /*5670*/  LEA.HI.X.SX32 R212, R149, R119, 0x1, P1 ;  /* 0x0000007795d47211 */ /* 0x000fc400008f0eff */
[-C--:B------:R-:W-:Y:S02]  /*5680*/  IADD3 R215, P2, PT, R150, R120.reuse, RZ ;  /* 0x0000007896d77210 */ /* 0x080fe40007f5e0ff */
[-C--:B------:R-:W-:Y:S02]  /*5690*/  IADD3 R217, P4, PT, R190, R120.reuse, RZ ;  /* 0x00000078bed97210 */ /* 0x080fe40007f9e0ff */
[-C--:B------:R-:W-:Y:S01]  /*56a0*/  IADD3 R221, P1, PT, R143, R120.reuse, RZ ;  /* 0x000000788fdd7210 */ /* 0x080fe20007f3e0ff */
[----:B------:R-:W-:Y:S01]  /*56b0*/  IMAD R137, R137, UR4, RZ ;  /* 0x0000000489897c24 */ /* 0x000fe2000f8e02ff */
[-C--:B------:R-:W-:Y:S01]  /*56c0*/  LEA.HI.X.SX32 R214, R150, R119.reuse, 0x1, P2 ;  /* 0x0000007796d67211 */ /* 0x080fe200010f0eff */
[----:B------:R-:W-:Y:S01]  /*56d0*/  IMAD R142, R142, UR4, RZ ;  /* 0x000000048e8e7c24 */ /* 0x000fe2000f8e02ff */
[-C--:B------:R-:W-:Y:S01]  /*56e0*/  LEA.HI.X.SX32 R216, R190, R119.reuse, 0x1, P4 ;  /* 0x00000077bed87211 */ /* 0x080fe200020f0eff */
[----:B------:R-:W-:Y:S01]  /*56f0*/  IMAD R126, R126, UR4, RZ ;  /* 0x000000047e7e7c24 */ /* 0x000fe2000f8e02ff */
[----:B------:R-:W-:Y:S01]  /*5700*/  LEA.HI.X.SX32 R220, R143, R119, 0x1, P1 ;  /* 0x000000778fdc7211 */ /* 0x000fe200008f0eff */
[----:B------:R-:W-:Y:S01]  /*5710*/  IMAD R127, R127, UR4, RZ ;  /* 0x000000047f7f7c24 */ /* 0x000fe2000f8e02ff */
[----:B------:R-:W-:-:S02]  /*5720*/  IADD3 R223, P1, PT, R144, R120, RZ ;  /* 0x0000007890df7210 */ /* 0x000fc40007f3e0ff */
        /* <DEDUP_REMOVED lines=9> */
[-C--:B------:R-:W-:Y:S01]  /*57c0*/  IADD3 R195, P5, PT, R137, R120.reuse, RZ ;  /* 0x0000007889c37210 */ /* 0x080fe20007fbe0ff */
[----:B------:R-:W-:Y:S01]  /*57d0*/  IMAD R125, R125, UR4, RZ ;  /* 0x000000047d7d7c24 */ /* 0x000fe2000f8e02ff */
[----:B------:R-:W-:-:S02]  /*57e0*/  IADD3 R229, P1, PT, R142, R120, RZ ;  /* 0x000000788ee57210 */ /* 0x000fc40007f3e0ff */
[-C--:B------:R-:W-:Y:S02]  /*57f0*/  IADD3 R231, P2, PT, R126, R120.reuse, RZ ;  /* 0x000000787ee77210 */ /* 0x080fe40007f5e0ff */
[----:B------:R-:W-:Y:S01]  /*5800*/  IADD3 R233, P4, PT, R127, R120, RZ ;  /* 0x000000787fe97210 */ /* 0x000fe20007f9e0ff */
[----:B------:R-:W-:Y:S01]  /*5810*/  IMAD R148, R148, UR4, RZ ;  /* 0x0000000494947c24 */ /* 0x000fe2000f8e02ff */
[----:B------:R-:W-:Y:S01]  /*5820*/  PLOP3.LUT P0, PT, PT, PT, UP1, 0x80, 0x8 ;  /* 0x000000000008781c */ /* 0x000fe20003f0f018 */
[----:B------:R-:W-:Y:S01]  /*5830*/  IMAD R124, R124, UR4, RZ ;  /* 0x000000047c7c7c24 */ /* 0x000fe2000f8e02ff */
[-C--:B------:R-:W-:Y:S01]  /*5840*/  LEA.HI.X.SX32 R193, R137, R119.reuse, 0x1, P5 ;  /* 0x0000007789c17211 */ /* 0x080fe200028f0eff */
[----:B------:R-:W-:Y:S01]  /*5850*/  IMAD R129, R129, UR4, RZ ;  /* 0x0000000481817c24 */ /* 0x000fe2000f8e02ff */
[-C--:B------:R-:W-:Y:S01]  /*5860*/  LEA.HI.X.SX32 R228, R142, R119.reuse, 0x1, P1 ;  /* 0x000000778ee47211 */ /* 0x080fe200008f0eff */
[----:B------:R-:W-:Y:S01]  /*5870*/  IMAD R128, R128, UR4, RZ ;  /* 0x0000000480807c24 */ /* 0x000fe2000f8e02ff */
[----:B------:R-:W-:-:S02]  /*5880*/  LEA.HI.X.SX32 R230, R126, R119, 0x1, P2 ;  /* 0x000000777ee67211 */ /* 0x000fc400010f0eff */
[----:B------:R-:W-:Y:S02]  /*5890*/  LEA.HI.X.SX32 R232, R127, R119, 0x1, P4 ;  /* 0x000000777fe87211 */ /* 0x000fe400020f0eff */
[-C--:B------:R-:W-:Y:S02]  /*58a0*/  IADD3 R199, P6, PT, R138, R120.reuse, RZ ;  /* 0x000000788ac77210 */ /* 0x080fe40007fde0ff */
[-C--:B------:R-:W-:Y:S02]  /*58b0*/  IADD3 R209, P5, PT, R147, R120.reuse, RZ ;  /* 0x0000007893d17210 */ /* 0x080fe40007fbe0ff */
[-C--:B------:R-:W-:Y:S02]  /*58c0*/  IADD3 R235, P1, PT, R131, R120.reuse, RZ ;  /* 0x0000007883eb7210 */ /* 0x080fe40007f3e0ff */
[-C--:B------:R-:W-:Y:S02]  /*58d0*/  IADD3 R239, P2, PT, R130, R120.reuse, RZ ;  /* 0x0000007882ef7210 */ /* 0x080fe40007f5e0ff */
[----:B------:R-:W-:-:S02]  /*58e0*/  IADD3 R241, P4, PT, R125, R120, RZ ;  /* 0x000000787df17210 */ /* 0x000fc40007f9e0ff */
[----:B------:R-:W-:Y:S01]  /*58f0*/  ISETP.LT.AND P0, PT, R238, UR22, P0 ;  /* 0x00000016ee007c0c */ /* 0x000fe20008701270 */
[----:B------:R-:W-:Y:S01]  /*5900*/  IMAD R133, R133, UR4, RZ ;  /* 0x0000000485857c24 */ /* 0x000fe2000f8e02ff */
[-C--:B------:R-:W-:Y:S01]  /*5910*/  LEA.HI.X.SX32 R197, R138, R119.reuse, 0x1, P6 ;  /* 0x000000778ac57211 */ /* 0x080fe200030f0eff */
[----:B------:R-:W-:Y:S01]  /*5920*/  IMAD R132, R132, UR4, RZ ;  /* 0x0000000484847c24 */ /* 0x000fe2000f8e02ff */
[-C--:B------:R-:W-:Y:S01]  /*5930*/  LEA.HI.X.SX32 R208, R147, R119.reuse, 0x1, P5 ;  /* 0x0000007793d07211 */ /* 0x080fe200028f0eff */
        /* <DEDUP_REMOVED lines=8> */
[-C--:B------:R-:W-:Y:S02]  /*59c0*/  IADD3 R243, P1, PT, R124, R120.reuse, RZ ;  /* 0x000000787cf37210 */ /* 0x080fe40007f3e0ff */
[-C--:B------:R-:W-:Y:S02]  /*59d0*/  IADD3 R245, P2, PT, R129, R120.reuse, RZ ;  /* 0x0000007881f57210 */ /* 0x080fe40007f5e0ff */
[----:B------:R-:W-:Y:S02]  /*59e0*/  IADD3 R247, P4, PT, R128, R120, RZ ;  /* 0x0000007880f77210 */ /* 0x000fe40007f9e0ff */
[----:B------:R-:W-:-:S02]  /*59f0*/  LEA.HI.X.SX32 R210, R148, R119, 0x1, P6 ;  /* 0x0000007794d27211 */ /* 0x000fc400030f0eff */
[-C--:B------:R-:W-:Y:S02]  /*5a00*/  LEA.HI.X.SX32 R218, R218, R119.reuse, 0x1, P5 ;  /* 0x00000077dada7211 */ /* 0x080fe400028f0eff */
[-C--:B------:R-:W-:Y:S02]  /*5a10*/  LEA.HI.X.SX32 R242, R124, R119.reuse, 0x1, P1 ;  /* 0x000000777cf27211 */ /* 0x080fe400008f0eff */
[-C--:B------:R-:W-:Y:S02]  /*5a20*/  LEA.HI.X.SX32 R244, R129, R119.reuse, 0x1, P2 ;  /* 0x0000007781f47211 */ /* 0x080fe400010f0eff */
[----:B------:R-:W-:Y:S02]  /*5a30*/  LEA.HI.X.SX32 R246, R128, R119, 0x1, P4 ;  /* 0x0000007780f67211 */ /* 0x000fe400020f0eff */
[-C--:B------:R-:W-:Y:S02]  /*5a40*/  IADD3 R249, P1, PT, R133, R120.reuse, RZ ;  /* 0x0000007885f97210 */ /* 0x080fe40007f3e0ff */
[----:B------:R-:W-:-:S02]  /*5a50*/  IADD3 R251, P2, PT, R132, R120, RZ ;  /* 0x0000007884fb7210 */ /* 0x000fc40007f5e0ff */
[-C--:B------:R-:W-:Y:S02]  /*5a60*/  IADD3 R151, P4, PT, R123, R120.reuse, RZ ;  /* 0x000000787b977210 */ /* 0x080fe40007f9e0ff */
[-C--:B------:R-:W-:Y:S02]  /*5a70*/  IADD3 R192, P5, PT, R122, R120.reuse, RZ ;  /* 0x000000787ac07210 */ /* 0x080fe40007fbe0ff */
[----:B------:R-:W-:Y:S02]  /*5a80*/  IADD3 R194, P6, PT, R121, R120, RZ ;  /* 0x0000007879c27210 */ /* 0x000fe40007fde0ff */
[-C--:B------:R-:W-:Y:S02]  /*5a90*/  LEA.HI.X.SX32 R248, R133, R119.reuse, 0x1, P1 ;  /* 0x0000007785f87211 */ /* 0x080fe400008f0eff */
[-C--:B------:R-:W-:Y:S02]  /*5aa0*/  LEA.HI.X.SX32 R250, R132, R119.reuse, 0x1, P2 ;  /* 0x0000007784fa7211 */ /* 0x080fe400010f0eff */
[----:B------:R-:W-:-:S02]  /*5ab0*/  LEA.HI.X.SX32 R252, R123, R119, 0x1, P4 ;  /* 0x000000777bfc7211 */ /* 0x000fc400020f0eff */
[-C--:B------:R-:W-:Y:S02]  /*5ac0*/  LEA.HI.X.SX32 R196, R122, R119.reuse, 0x1, P5 ;  /* 0x000000777ac47211 */ /* 0x080fe400028f0eff */
[----:B------:R-:W-:Y:S01]  /*5ad0*/  LEA.HI.X.SX32 R236, R121, R119, 0x1, P6 ;  /* 0x0000007779ec7211 */ /* 0x000fe200030f0eff */
[----:B------:R-:W-:Y:S01]  /*5ae0*/  @P0 IMAD.MOV.U32 R120, RZ, RZ, R183 ;  /* 0x000000ffff780224 */ /* 0x000fe200078e00b7 */
[----:B------:R-:W-:Y:S01]  /*5af0*/  PRMT R119, RZ, 0x7610, R119 ;  /* 0x00007610ff777816 */ /* 0x000fe20000000077 */
[----:B------:R-:W-:Y:S02]  /*5b00*/  @P0 IMAD.MOV.U32 R121, RZ, RZ, R181 ;  /* 0x000000ffff790224 */ /* 0x000fe400078e00b5 */
[----:B------:R-:W-:-:S03]  /*5b10*/  @P0 IMAD.MOV.U32 R122, RZ, RZ, R209 ;  /* 0x000000ffff7a0224 */ /* 0x000fc600078e00d1 */
[----:B------:R0:W2:Y:S01]  /*5b20*/  @P0 LDG.E.U8 R119, desc[UR20][R120.64] ;  /* 0x0000001478770981 */ /* 0x0000a2000c1e1100 */
[----:B------:R-:W-:Y:S01]  /*5b30*/  @P0 IMAD.MOV.U32 R123, RZ, RZ, R208 ;  /* 0x000000ffff7b0224 */ /* 0x000fe200078e00d0 */
[----:B0-----:R-:W-:Y:S02]  /*5b40*/  PRMT R121, RZ, 0x7610, R121 ;  /* 0x00007610ff797816 */ /* 0x001fe40000000079 */
[----:B------:R-:W-:-:S04]  /*5b50*/  PRMT R120, RZ, 0x7610, R120 ;  /* 0x00007610ff787816 */ /* 0x000fc80000000078 */
[----:B------:R0:W3:Y:S02]  /*5b60*/  @P0 LDG.E.U8 R121, desc[UR20][R122.64] ;  /* 0x000000147a790981 */ /* 0x0000e4000c1e1100 */
[----:B0-----:R-:W-:Y:S02]  /*5b70*/  @P0 IMAD.MOV.U32 R122, RZ, RZ, R225 ;  /* 0x000000ffff7a0224 */ /* 0x001fe400078e00e1 */
[----:B------:R-:W-:-:S05]  /*5b80*/  @P0 IMAD.MOV.U32 R123, RZ, RZ, R224 ;  /* 0x000000ffff7b0224 */ /* 0x000fca00078e00e0 */
[----:B------:R0:W4:Y:S04]  /*5b90*/  @P0 LDG.E.U8 R120, desc[UR20][R122.64] ;  /* 0x000000147a780981 */ /* 0x000128000c1e1100 */
[----:B------:R-:W-:Y:S04]  /*5ba0*/  STS.U8 [R152+UR9+0x1380], R188 ;  /* 0x001380bc98007988 */ /* 0x000fe80008000009 */
[----:B------:R-:W-:Y:S04]  /*5bb0*/  STS.U8 [R152+UR9+0x1780], R202 ;  /* 0x001780ca98007988 */ /* 0x000fe80008000009 */
[----:B------:R-:W-:Y:S01]  /*5bc0*/  STS.U8 [R152+UR9+0x1b80], R200 ;  /* 0x001b80c898007988 */ /* 0x000fe20008000009 */
[----:B0-----:R-:W-:-:S03]  /*5bd0*/  @P0 IMAD.MOV.U32 R122, RZ, RZ, R243 ;  /* 0x000000ffff7a0224 */ /* 0x001fc600078e00f3 */
[----:B------:R-:W-:Y:S01]  /*5be0*/  STS.U8 [R152+UR9+0x1f80], R198 ;  /* 0x001f80c698007988 */ /* 0x000fe20008000009 */
[----:B------:R-:W-:-:S03]  /*5bf0*/  @P0 IMAD.MOV.U32 R123, RZ, RZ, R242 ;  /* 0x000000ffff7b0224 */ /* 0x000fc600078e00f2 */
[----:B--2---:R0:W-:Y:S02]  /*5c00*/  STS.U8 [R238+UR9+0x4000], R119 ;  /* 0x00400077ee007988 */ /* 0x0041e40008000009 */
[----:B0-----:R-:W-:Y:S02]  /*5c10*/  PRMT R119, RZ, 0x7610, R119 ;  /* 0x00007610ff777816 */ /* 0x001fe40000000077 */
[----:B---3--:R-:W-:Y:S04]  /*5c20*/  STS.U8 [R238+UR9+0x4400], R121 ;  /* 0x00440079ee007988 */ /* 0x008fe80008000009 */
[----:B------:R0:W2:Y:S02]  /*5c30*/  @P0 LDG.E.U8 R119, desc[UR20][R122.64] ;  /* 0x000000147a770981 */ /* 0x0000a4000c1e1100 */
[----:B0-----:R-:W-:-:S02]  /*5c40*/  @P0 IMAD.MOV.U32 R122, RZ, RZ, R187 ;  /* 0x000000ffff7a0224 */ /* 0x001fc400078e00bb */
[----:B----4-:R0:W-:Y:S01]  /*5c50*/  STS.U8 [R238+UR9+0x4800], R120 ;  /* 0x00480078ee007988 */ /* 0x0101e20008000009 */
[----:B------:R-:W-:Y:S01]  /*5c60*/  @P0 IMAD.MOV.U32 R123, RZ, RZ, R185 ;  /* 0x000000ffff7b0224 */ /* 0x000fe200078e00b9 */
[----:B0-----:R-:W-:-:S06]  /*5c70*/  PRMT R120, RZ, 0x7610, R120 ;  /* 0x00007610ff787816 */ /* 0x001fcc0000000078 */
[----:B------:R0:W3:Y:S01]  /*5c80*/  @P0 LDG.E.U8 R120, desc[UR20][R122.64] ;  /* 0x000000147a780981 */ /* 0x0000e2000c1e1100 */
[----:B------:R-:W-:Y:S01]  /*5c90*/  LOP3.LUT R154, R238, 0x10, RZ, 0x3c, !PT ;  /* 0x00000010ee9a7812 */ /* 0x000fe200078e3cff */
[----:B0-----:R-:W-:Y:S02]  /*5ca0*/  @P0 IMAD.MOV.U32 R122, RZ, RZ, R211 ;  /* 0x000000ffff7a0224 */ /* 0x001fe400078e00d3 */
[----:B------:R-:W-:Y:S01]  /*5cb0*/  @P0 IMAD.MOV.U32 R123, RZ, RZ, R210 ;  /* 0x000000ffff7b0224 */ /* 0x000fe200078e00d2 */
[----:B--2---:R0:W-:Y:S02]  /*5cc0*/  STS.U8 [R238+UR9+0x4c00], R119 ;  /* 0x004c0077ee007988 */ /* 0x0041e40008000009 */
[----:B0-----:R-:W-:-:S06]  /*5cd0*/  PRMT R119, RZ, 0x7610, R119 ;  /* 0x00007610ff777816 */ /* 0x001fcc0000000077 */
[----:B------:R0:W2:Y:S02]  /*5ce0*/  @P0 LDG.E.U8 R119, desc[UR20][R122.64] ;  /* 0x000000147a770981 */ /* 0x0000a4000c1e1100 */
[----:B0-----:R-:W-:Y:S02]  /*5cf0*/  @P0 IMAD.MOV.U32 R122, RZ, RZ, R227 ;  /* 0x000000ffff7a0224 */ /* 0x001fe400078e00e3 */
[----:B---3--:R0:W-:Y:S01]  /*5d00*/  STS.U8 [R154+UR9+0x4080], R120 ;  /* 0x004080789a007988 */ /* 0x0081e20008000009 */
[----:B------:R-:W-:Y:S01]  /*5d10*/  @P0 IMAD.MOV.U32 R123, RZ, RZ, R226 ;  /* 0x000000ffff7b0224 */ /* 0x000fe200078e00e2 */
[----:B0-----:R-:W-:-:S06]  /*5d20*/  PRMT R120, RZ, 0x7610, R120 ;  /* 0x00007610ff787816 */ /* 0x001fcc0000000078 */
[----:B------:R0:W3:Y:S02]  /*5d30*/  @P0 LDG.E.U8 R120, desc[UR20][R122.64] ;  /* 0x000000147a780981 */ /* 0x0000e4000c1e1100 */
        /* <DEDUP_REMOVED lines=49> */
[----:B------:R0:W3:Y:S01]  /*6050*/  @P0 LDG.E.U8 R120, desc[UR20][R122.64] ;  /* 0x000000147a780981 */ /* 0x0000e2000c1e1100 */
[----:B------:R-:W-:Y:S01]  /*6060*/  @P0 IMAD.MOV.U32 R121, RZ, RZ, R216 ;  /* 0x000000ffff790224 */ /* 0x000fe200078e00d8 */
[----:B0-----:R-:W-:Y:S02]  /*6070*/  LOP3.LUT R122, R238, 0x40, RZ, 0x3c, !PT ;  /* 0x00000040ee7a7812 */ /* 0x001fe400078e3cff */
[----:B--2---:R0:W-:Y:S02]  /*6080*/  STS.U8 [R152+UR9+0x4d80], R119 ;  /* 0x004d807798007988 */ /* 0x0041e40008000009 */
[----:B0-----:R-:W-:Y:S02]  /*6090*/  PRMT R119, RZ, 0x7610, R119 ;  /* 0x00007610ff777816 */ /* 0x001fe40000000077 */
[----:B---3--:R0:W-:Y:S02]  /*60a0*/  STS.U8 [R122+UR9+0x4200], R120 ;  /* 0x004200787a007988 */ /* 0x0081e40008000009 */
[----:B0-----:R-:W-:-:S05]  /*60b0*/  @P0 IMAD.MOV.U32 R120, RZ, RZ, R217 ;  /* 0x000000ffff780224 */ /* 0x001fca00078e00d9 */
[----:B------:R0:W2:Y:S02]  /*60c0*/  @P0 LDG.E.U8 R119, desc[UR20][R120.64] ;  /* 0x0000001478770981 */ /* 0x0000a4000c1e1100 */
[----:B0-----:R-:W-:Y:S02]  /*60d0*/  @P0 IMAD.MOV.U32 R120, RZ, RZ, R233 ;  /* 0x000000ffff780224 */ /* 0x001fe400078e00e9 */
[----:B------:R-:W-:Y:S01]  /*60e0*/  @P0 IMAD.MOV.U32 R121, RZ, RZ, R232 ;  /* 0x000000ffff790224 */ /* 0x000fe200078e00e8 */
[----:B--2---:R0:W-:Y:S02]  /*60f0*/  STS.U8 [R122+UR9+0x4600], R119 ;  /* 0x004600777a007988 */ /* 0x0041e40008000009 */
[----:B0-----:R-:W-:-:S06]  /*6100*/  PRMT R119, RZ, 0x7610, R119 ;  /* 0x00007610ff777816 */ /* 0x001fcc0000000077 */
[----:B------:R0:W2:Y:S02]  /*6110*/  @P0 LDG.E.U8 R119, desc[UR20][R120.64] ;  /* 0x0000001478770981 */ /* 0x0000a4000c1e1100 */
[----:B0-----:R-:W-:Y:S02]  /*6120*/  @P0 IMAD.MOV.U32 R120, RZ, RZ, R251 ;  /* 0x000000ffff780224 */ /* 0x001fe400078e00fb */
[----:B------:R-:W-:Y:S01]  /*6130*/  @P0 IMAD.MOV.U32 R121, RZ, RZ, R250 ;  /* 0x000000ffff790224 */ /* 0x000fe200078e00fa */
[----:B--2---:R0:W-:Y:S02]  /*6140*/  STS.U8 [R122+UR9+0x4a00], R119 ;  /* 0x004a00777a007988 */ /* 0x0041e40008000009 */
[----:B0-----:R-:W-:-:S06]  /*6150*/  PRMT R119, RZ, 0x7610, R119 ;  /* 0x00007610ff777816 */ /* 0x001fcc0000000077 */
[----:B------:R0:W2:Y:S01]  /*6160*/  @P0 LDG.E.U8 R119, desc[UR20][R120.64] ;  /* 0x0000001478770981 */ /* 0x0000a2000c1e1100 */
[----:B------:R-:W-:Y:S01]  /*6170*/  @P0 IMAD.MOV.U32 R123, RZ, RZ, R201 ;  /* 0x000000ffff7b0224 */ /* 0x000fe200078e00c9 */
[----:B0-----:R-:W-:Y:S02]  /*6180*/  PRMT R120, RZ, 0x7610, R120 ;  /* 0x00007610ff787816 */ /* 0x001fe40000000078 */
[----:B--2---:R0:W-:Y:S02]  /*6190*/  STS.U8 [R122+UR9+0x4e00], R119 ;  /* 0x004e00777a007988 */ /* 0x0041e40008000009 */
[----:B0-----:R-:W-:-:S05]  /*61a0*/  @P0 IMAD.MOV.U32 R122, RZ, RZ, R203 ;  /* 0x000000ffff7a0224 */ /* 0x001fca00078e00cb */
[----:B------:R-:W2:Y:S01]  /*61b0*/  @P0 LDG.E.U8 R120, desc[UR20][R122.64] ;  /* 0x000000147a780981 */ /* 0x000ea2000c1e1100 */
[----:B------:R-:W-:Y:S01]  /*61c0*/  LOP3.LUT R124, R238, 0x50, RZ, 0x3c, !PT ;  /* 0x00000050ee7c7812 */ /* 0x000fe200078e3cff */
[----:B------:R-:W-:Y:S01]  /*61d0*/  @P0 IMAD.MOV.U32 R121, RZ, RZ, R218 ;  /* 0x000000ffff790224 */ /* 0x000fe200078e00da */
[----:B------:R-:W-:-:S03]  /*61e0*/  PRMT R119, RZ, 0x7610, R119 ;  /* 0x00007610ff777816 */ /* 0x000fc60000000077 */
[----:B--2---:R0:W-:Y:S02]  /*61f0*/  STS.U8 [R124+UR9+0x4280], R120 ;  /* 0x004280787c007988 */ /* 0x0041e40008000009 */
[----:B0-----:R-:W-:-:S05]  /*6200*/  @P0 IMAD.MOV.U32 R120, RZ, RZ, R219 ;  /* 0x000000ffff780224 */ /* 0x001fca00078e00db */
[----:B------:R0:W2:Y:S02]  /*6210*/  @P0 LDG.E.U8 R119, desc[UR20][R120.64] ;  /* 0x0000001478770981 */ /* 0x0000a4000c1e1100 */
[----:B0-----:R-:W-:Y:S02]  /*6220*/  @P0 IMAD.MOV.U32 R120, RZ, RZ, R235 ;  /* 0x000000ffff780224 */ /* 0x001fe400078e00eb */
[----:B------:R-:W-:Y:S01]  /*6230*/  @P0 IMAD.MOV.U32 R121, RZ, RZ, R234 ;  /* 0x000000ffff790224 */ /* 0x000fe200078e00ea */
[----:B--2---:R0:W-:Y:S02]  /*6240*/  STS.U8 [R124+UR9+0x4680], R119 ;  /* 0x004680777c007988 */ /* 0x0041e40008000009 */
[----:B0-----:R-:W-:-:S06]  /*6250*/  PRMT R119, RZ, 0x7610, R119 ;  /* 0x00007610ff777816 */ /* 0x001fcc0000000077 */
[----:B------:R0:W2:Y:S01]  /*6260*/  @P0 LDG.E.U8 R119, desc[UR20][R120.64] ;  /* 0x0000001478770981 */ /* 0x0000a2000c1e1100 */
[----:B------:R-:W-:Y:S02]  /*6270*/  @P0 IMAD.MOV.U32 R122, RZ, RZ, R205 ;  /* 0x000000ffff7a0224 */ /* 0x000fe400078e00cd */
[----:B------:R-:W-:Y:S02]  /*6280*/  @P0 IMAD.MOV.U32 R123, RZ, RZ, R204 ;  /* 0x000000ffff7b0224 */ /* 0x000fe400078e00cc */
[----:B0-----:R-:W-:Y:S02]  /*6290*/  @P0 IMAD.MOV.U32 R120, RZ, RZ, R151 ;  /* 0x000000ffff780224 */ /* 0x001fe400078e0097 */
[----:B------:R-:W-:Y:S01]  /*62a0*/  @P0 IMAD.MOV.U32 R121, RZ, RZ, R252 ;  /* 0x000000ffff790224 */ /* 0x000fe200078e00fc */
[----:B--2---:R0:W-:Y:S02]  /*62b0*/  STS.U8 [R124+UR9+0x4a80], R119 ;  /* 0x004a80777c007988 */ /* 0x0041e40008000009 */
[----:B0-----:R-:W-:-:S06]  /*62c0*/  PRMT R119, RZ, 0x7610, R119 ;  /* 0x00007610ff777816 */ /* 0x001fcc0000000077 */
[----:B------:R0:W2:Y:S02]  /*62d0*/  @P0 LDG.E.U8 R119, desc[UR20][R120.64] ;  /* 0x0000001478770981 */ /* 0x0000a4000c1e1100 */
[----:B0-----:R-:W-:-:S06]  /*62e0*/  PRMT R120, RZ, 0x7610, R120 ;  /* 0x00007610ff787816 */ /* 0x001fcc0000000078 */
[----:B------:R-:W3:Y:S01]  /*62f0*/  @P0 LDG.E.U8 R120, desc[UR20][R122.64] ;  /* 0x000000147a780981 */ /* 0x000ee2000c1e1100 */
[----:B------:R-:W-:-:S03]  /*6300*/  @P0 IMAD.MOV.U32 R121, RZ, RZ, R220 ;  /* 0x000000ffff790224 */ /* 0x000fc600078e00dc */
[----:B--2---:R0:W-:Y:S02]  /*6310*/  STS.U8 [R124+UR9+0x4e80], R119 ;  /* 0x004e80777c007988 */ /* 0x0041e40008000009 */
[----:B0-----:R-:W-:Y:S02]  /*6320*/  LOP3.LUT R124, R238, 0x60, RZ, 0x3c, !PT ;  /* 0x00000060ee7c7812 */ /* 0x001fe400078e3cff */
[----:B------:R-:W-:-:S03]  /*6330*/  PRMT R119, RZ, 0x7610, R119 ;  /* 0x00007610ff777816 */ /* 0x000fc60000000077 */
[----:B---3--:R0:W-:Y:S02]  /*6340*/  STS.U8 [R124+UR9+0x4300], R120 ;  /* 0x004300787c007988 */ /* 0x0081e40008000009 */
        /* <DEDUP_REMOVED lines=32> */
[----:B------:R-:W2:Y:S04]  /*6550*/  @P0 LDG.E.U8 R119, desc[UR20][R120.64] ;  /* 0x0000001478770981 */ /* 0x000ea8000c1e1100 */
[----:B------:R0:W-:Y:S04]  /*6560*/  STL [R1], R151 ;  /* 0x0000009701007387 */ /* 0x0001e80000100800 */
[----:B------:R0:W-:Y:S04]  /*6570*/  STL [R1+0x8], R192 ;  /* 0x000008c001007387 */ /* 0x0001e80000100800 */
[----:B------:R0:W-:Y:S04]  /*6580*/  STL [R1+0x10], R194 ;  /* 0x000010c201007387 */ /* 0x0001e80000100800 */
[----:B------:R0:W-:Y:S04]  /*6590*/  STL [R1+0x4], R196 ;  /* 0x000004c401007387 */ /* 0x0001e80000100800 */
[----:B------:R0:W-:Y:S01]  /*65a0*/  STL [R1+0xc], R236 ;  /* 0x00000cec01007387 */ /* 0x0001e20000100800 */
[----:B------:R-:W-:-:S04]  /*65b0*/  UISETP.NE.U32.AND UP1, UPT, UR7, URZ, UPT ;  /* 0x000000ff0700728c */ /* 0x000fc8000bf25070 */
[----:B------:R-:W-:Y:S02]  /*65c0*/  UISETP.LT.OR UP3, UPT, UR24, 0x80, UP1 ;  /* 0x000000801800788c */ /* 0x000fe40008f61670 */
[----:B------:R-:W-:Y:S01]  /*65d0*/  UISETP.GE.AND UP2, UPT, UR24, 0x100, UPT ;  /* 0x000001001800788c */ /* 0x000fe2000bf46270 */
[----:B--2---:R0:W-:Y:S01]  /*65e0*/  STS.U8 [R124+UR9+0x4f80], R119 ;  /* 0x004f80777c007988 */ /* 0x0041e20008000009 */
[----:B-1----:R1:W-:Y:S06]  /*65f0*/  MEMBAR.ALL.CTA ;  /* 0x0000000000007992 */ /* 0x0023ec0000008000 */
[----:B-1----:R-:W1:Y:S02]  /*6600*/  FENCE.VIEW.ASYNC.S ;  /* 0x00000000000073c6 */ /* 0x002e640000000000 */
[----:B-1----:R-:W-:Y:S06]  /*6610*/  BAR.SYNC.DEFER_BLOCKING 0x0 ;  /* 0x0000000000007b1d */ /* 0x002fec0000010000 */
[----:B------:R-:W-:Y:S05]  /*6620*/  BRA.U UP3, `(.L_x_6) ;  /* 0x0000000103847547 */ /* 0x000fea000b800000 */
[----:B------:R-:W-:Y:S02]  /*6630*/  UIADD3 UR4, UPT, UPT, UR9, 0x4000, URZ ;  /* 0x0000400009047890 */ /* 0x000fe4000fffe0ff */
[----:B------:R-:W-:Y:S02]  /*6640*/  USHF.R.U32.HI UR14, URZ, 0x4, UR9 ;  /* 0x00000004ff0e7899 */ /* 0x000fe40008011609 */
[----:B------:R-:W-:Y:S02]  /*6650*/  USHF.R.U32.HI UR4, URZ, 0x4, UR4 ;  /* 0x00000004ff047899 */ /* 0x000fe40008011604 */
[----:B------:R-:W-:Y:S02]  /*6660*/  USGXT.U32 UR14, UR14, 0xe ;  /* 0x0000000e0e0e789a */ /* 0x000fe40008000000 */
[----:B------:R-:W-:Y:S02]  /*6670*/  USGXT.U32 UR16, UR4, 0xe ;  /* 0x0000000e0410789a */ /* 0x000fe40008000000 */
[----:B------:R-:W-:-:S02]  /*6680*/  UIADD3 UR34, UP3, UPT, UR14, 0x80, URZ ;  /* 0x000000800e227890 */ /* 0x000fc4000ff7e0ff */
[----:B------:R-:W-:Y:S01]  /*6690*/  UIADD3 UR32, UP4, UPT, UR16, 0x2, URZ ;  /* 0x0000000210207890 */ /* 0x000fe2000ff9e0ff */
[----:B------:R-:W-:Y:S01]  /*66a0*/  UMOV UR4, URZ ;  /* 0x000000ff00047c82 */ /* 0x000fe20008000000 */
[----:B------:R-:W-:Y:S01]  /*66b0*/  UMOV UR36, 0x0 ;  /* 0x0000000000247882 */ /* 0x000fe20000000000 */
[----:B------:R-:W-:Y:S02]  /*66c0*/  UIADD3.X UR35, UPT, UPT, UR4, -0x7fffbfe0, URZ, UP3, !UPT ;  /* 0x8000402004237890 */ /* 0x000fe40009ffe4ff */
[----:B------:R-:W-:Y:S02]  /*66d0*/  UIADD3.X UR33, UPT, UPT, UR4, 0x40004040, URZ, UP4, !UPT ;  /* 0x4000404004217890 */ /* 0x000fe4000a7fe4ff */
[----:B------:R-:W-:Y:S02]  /*66e0*/  UIADD3.64 UR18, UPT, UPT, UR34, 0x80, URZ ;  /* 0x0000008022127897 */ /* 0x000fe4000fffe0ff */
[----:B------:R-:W-:Y:S02]  /*66f0*/  UIADD3.64 UR26, UPT, UPT, UR32, 0x2, URZ ;  /* 0x00000002201a7897 */ /* 0x000fe4000fffe0ff */
[----:B------:R-:W-:-:S02]  /*6700*/  UIADD3.64 UR28, UPT, UPT, UR34, 0x100, URZ ;  /* 0x00000100221c7897 */ /* 0x000fc4000fffe0ff */
[----:B------:R-:W-:Y:S01]  /*6710*/  UIADD3.64 UR30, UPT, UPT, UR32, 0x4, URZ ;  /* 0x00000004201e7897 */ /* 0x000fe2000fffe0ff */
[----:B------:R-:W-:Y:S01]  /*6720*/  UMOV UR37, 0x4088010 ;  /* 0x0408801000257882 */ /* 0x000fe20000000000 */
[----:B------:R-:W-:Y:S01]  /*6730*/  UMOV UR15, 0x80004020 ;  /* 0x80004020000f7882 */ /* 0x000fe20000000000 */
[----:B------:R-:W-:Y:S01]  /*6740*/  UMOV UR17, 0x40004040 ;  /* 0x4000404000117882 */ /* 0x000fe20000000000 */
[----:B------:R-:W-:Y:S01]  /*6750*/  UMOV UR38, 0x0 ;  /* 0x0000000000267882 */ /* 0x000fe20000000000 */
[----:B------:R-:W-:Y:S01]  /*6760*/  UMOV UR39, 0x4088010 ;  /* 0x0408801000277882 */ /* 0x000fe20000000000 */
[----:B------:R-:W-:Y:S01]  /*6770*/  UMOV UR40, 0x0 ;  /* 0x0000000000287882 */ /* 0x000fe20000000000 */
[----:B------:R-:W-:Y:S01]  /*6780*/  UMOV UR41, 0x4088010 ;  /* 0x0408801000297882 */ /* 0x000fe20000000000 */
[----:B------:R-:W-:Y:S01]  /*6790*/  UMOV UR4, UR6 ;  /* 0x0000000600047c82 */ /* 0x000fe20008000000 */
[----:B------:R-:W-:Y:S01]  /*67a0*/  UMOV UR5, URZ ;  /* 0x000000ff00057c82 */ /* 0x000fe20008000000 */
[----:B------:R1:W-:Y:S01]  /*67b0*/  UTCQMMA gdesc[UR14], gdesc[UR16], tmem[UR8], tmem[UR36], idesc[UR37], !UPT ;  /* 0x00ff24100e0075ea */ /* 0x0003e2000f800308 */
[----:B------:R-:W-:Y:S01]  /*67c0*/  UMOV UR42, 0x0 ;  /* 0x00000000002a7882 */ /* 0x000fe20000000000 */
[----:B------:R-:W-:Y:S01]  /*67d0*/  UMOV UR43, 0x4088010 ;  /* 0x04088010002b7882 */ /* 0x000fe20000000000 */
[----:B------:R1:W-:Y:S01]  /*67e0*/  UTCQMMA gdesc[UR34], gdesc[UR32], tmem[UR8], tmem[UR38], idesc[UR39], UPT ;  /* 0x00ff2620220075ea */ /* 0x0003e2000b800308 */
[----:B------:R-:W-:Y:S01]  /*67f0*/  UMOV UR4, UR4 ;  /* 0x0000000400047c82 */ /* 0x000fe20008000000 */
[----:B------:R1:W-:Y:S01]  /*6800*/  UTCQMMA gdesc[UR18], gdesc[UR26], tmem[UR8], tmem[UR40], idesc[UR41], UPT ;  /* 0x00ff281a120075ea */ /* 0x0003e2000b800308 */
[----:B------:R1:W-:Y:S01]  /*6810*/  UTCQMMA gdesc[UR28], gdesc[UR30], tmem[UR8], tmem[UR42], idesc[UR43], UPT ;  /* 0x00ff2a1e1c0075ea */ /* 0x0003e2000b800308 */
[----:B------:R1:W-:Y:S01]  /*6820*/  UTCBAR [UR4], URZ ;  /* 0x000000ff040073e9 */ /* 0x0003e200080000ff */
[----:B------:R-:W-:Y:S01]  /*6830*/  NOP ;  /* 0x0000000000007918 */ /* 0x000fe20000000000 */
.L_x_6:
[----:B-1----:R-:W-:Y:S01]  /*6840*/  UMOV UR4, URZ ;  /* 0x000000ff00047c82 */ /* 0x002fe20008000000 */
[----:B------:R-:W-:Y:S05]  /*6850*/  BRA.U !UP2, `(.L_x_7) ;  /* 0x000000410ac47547 */ /* 0x000fea000b800000 */
[----:B------:R-:W-:Y:S01]  /*6860*/  USHF.L.U32 UR11, UR12, 0x7, URZ ;  /* 0x000000070c0b7899 */ /* 0x000fe200080006ff */
[----:B0-----:R-:W-:Y:S01]  /*6870*/  IMAD.MOV.U32 R119, RZ, RZ, RZ ;  /* 0x000000ffff777224 */ /* 0x001fe200078e00ff */
[----:B------:R-:W-:Y:S02]  /*6880*/  USHF.L.U32 UR18, UR13, 0x7, URZ ;  /* 0x000000070d127899 */ /* 0x000fe400080006ff */
[----:B------:R-:W-:Y:S02]  /*6890*/  USHF.R.S32.HI UR7, URZ, 0x1f, UR24 ;  /* 0x0000001fff077899 */ /* 0x000fe40008011418 */
[----:B------:R-:W-:Y:S02]  /*68a0*/  UIADD3 UR12, UPT, UPT, UR9, 0x2000, URZ ;  /* 0x00002000090c7890 */ /* 0x000fe4000fffe0ff */
[----:B------:R-:W-:Y:S02]  /*68b0*/  UIADD3 UR13, UPT, UPT, UR9, 0x5000, URZ ;  /* 0x00005000090d7890 */ /* 0x000fe4000fffe0ff */
[----:B------:R-:W-:-:S02]  /*68c0*/  ULEA.HI UR7, UR7, UR24, URZ, 0x7 ;  /* 0x0000001807077291 */ /* 0x000fc4000f8f38ff */
[----:B------:R-:W-:Y:S02]  /*68d0*/  USHF.R.U32.HI UR12, URZ, 0x4, UR12 ;  /* 0x00000004ff0c7899 */ /* 0x000fe4000801160c */
[----:B------:R-:W-:Y:S02]  /*68e0*/  USHF.R.U32.HI UR13, URZ, 0x4, UR13 ;  /* 0x00000004ff0d7899 */ /* 0x000fe4000801160d */
[----:B------:R-:W-:Y:S02]  /*68f0*/  USHF.R.S32.HI UR7, URZ, 0x7, UR7 ;  /* 0x00000007ff077899 */ /* 0x000fe40008011407 */
[----:B------:R-:W-:Y:S02]  /*6900*/  USGXT.U32 UR12, UR12, 0xe ;  /* 0x0000000e0c0c789a */ /* 0x000fe40008000000 */
[----:B------:R-:W-:Y:S02]  /*6910*/  USGXT.U32 UR14, UR13, 0xe ;  /* 0x0000000e0d0e789a */ /* 0x000fe40008000000 */
[----:B------:R-:W-:-:S02]  /*6920*/  UIADD3 UR26, UP2, UPT, UR12, 0x80, URZ ;  /* 0x000000800c1a7890 */ /* 0x000fc4000ff5e0ff */
[----:B------:R-:W-:Y:S02]  /*6930*/  UISETP.LT.AND UP4, UPT, UR7, 0x2, UPT ;  /* 0x000000020700788c */ /* 0x000fe4000bf81270 */
[----:B------:R-:W-:Y:S01]  /*6940*/  UIADD3 UR28, UP3, UPT, UR14, 0x2, URZ ;  /* 0x000000020e1c7890 */ /* 0x000fe2000ff7e0ff */
[----:B------:R-:W-:Y:S01]  /*6950*/  UMOV UR4, URZ ;  /* 0x000000ff00047c82 */ /* 0x000fe20008000000 */
[----:B------:R-:W-:Y:S01]  /*6960*/  UMOV UR5, URZ ;  /* 0x000000ff00057c82 */ /* 0x000fe20008000000 */
[----:B------:R-:W-:Y:S02]  /*6970*/  UIADD3.X UR27, UPT, UPT, UR4, -0x7fffbfe0, URZ, UP2, !UPT ;  /* 0x80004020041b7890 */ /* 0x000fe400097fe4ff */
[----:B------:R-:W-:Y:S02]  /*6980*/  USEL UR7, UR7, 0x2, !UP4 ;  /* 0x0000000207077887 */ /* 0x000fe4000e000000 */
[----:B------:R-:W-:Y:S02]  /*6990*/  UIADD3.X UR29, UPT, UPT, UR5, 0x40004040, URZ, UP3, !UPT ;  /* 0x40004040051d7890 */ /* 0x000fe40009ffe4ff */
[----:B------:R-:W-:-:S02]  /*69a0*/  UIADD3 UR22, UPT, UPT, UR22, -0x80, URZ ;  /* 0xffffff8016167890 */ /* 0x000fc4000fffe0ff */
[----:B------:R-:W-:Y:S02]  /*69b0*/  USHF.R.S32.HI UR25, URZ, 0x1f, UR11 ;  /* 0x0000001fff197899 */ /* 0x000fe4000801140b */
[----:B------:R-:W-:Y:S02]  /*69c0*/  USHF.R.S32.HI UR38, URZ, 0x1f, UR18 ;  /* 0x0000001fff267899 */ /* 0x000fe40008011412 */
[----:B------:R-:W-:Y:S02]  /*69d0*/  UIADD3 UR19, UPT, UPT, UR7, -0x1, URZ ;  /* 0xffffffff07137890 */ /* 0x000fe4000fffe0ff */
[----:B------:R-:W-:Y:S02]  /*69e0*/  UIADD3.64 UR30, UPT, UPT, UR26, 0x80, URZ ;  /* 0x000000801a1e7897 */ /* 0x000fe4000fffe0ff */
[----:B------:R-:W-:Y:S02]  /*69f0*/  UIADD3.64 UR32, UPT, UPT, UR28, 0x2, URZ ;  /* 0x000000021c207897 */ /* 0x000fe4000fffe0ff */
[----:B------:R-:W-:-:S02]  /*6a00*/  UIADD3.64 UR34, UPT, UPT, UR26, 0x100, URZ ;  /* 0x000001001a227897 */ /* 0x000fc4000fffe0ff */
[----:B------:R-:W-:Y:S01]  /*6a10*/  UIADD3.64 UR36, UPT, UPT, UR28, 0x4, URZ ;  /* 0x000000041c247897 */ /* 0x000fe2000fffe0ff */
[----:B------:R-:W-:-:S11]  /*6a20*/  UMOV UR23, 0x1 ;  /* 0x0000000100177882 */ /* 0x000fd60000000000 */
.L_x_10:
[----:B------:R-:W2:Y:S04]  /*6a30*/  LDL.LU R126, [R1+0x10] ;  /* 0x00001000017e7983 */ /* 0x000ea80000300800 */
[----:B------:R-:W3:Y:S04]  /*6a40*/  LDL.LU R125, [R1+0x8] ;  /* 0x00000800017d7983 */ /* 0x000ee80000300800 */
[----:B------:R-:W4:Y:S04]  /*6a50*/  LDL.LU R124, [R1] ;  /* 0x00000000017c7983 */ /* 0x000f280000300800 */
[----:B-----5:R-:W5:Y:S04]  /*6a60*/  LDL.LU R123, [R1+0xc] ;  /* 0x00000c00017b7983 */ /* 0x020f680000300800 */
[----:B------:R-:W5:Y:S01]  /*6a70*/  LDL.LU R122, [R1+0x4] ;  /* 0x00000400017a7983 */ /* 0x000f620000300800 */
[----:B------:R-:W-:Y:S01]  /*6a80*/  IADD3 R249, P1, PT, R249, UR18, RZ ;  /* 0x00000012f9f97c10 */ /* 0x000fe2000ff3e0ff */
[----:B------:R-:W-:Y:S01]  /*6a90*/  IMAD.U32 R119, R119, -0x80000000, RZ ;  /* 0x8000000077777824 */ /* 0x000fe200078e00ff */
[----:B------:R-:W-:Y:S01]  /*6aa0*/  IADD3 R251, P2, PT, R251, UR18, RZ ;  /* 0x00000012fbfb7c10 */ /* 0x000fe2000ff5e0ff */
[----:B------:R-:W0:Y:S01]  /*6ab0*/  S2R R121, SR_TID.X ;  /* 0x0000000000797919 */ /* 0x000e220000002100 */
[----:B------:R-:W-:-:S02]  /*6ac0*/  IADD3.X R248, PT, PT, R248, UR38, RZ, P1, !PT ;  /* 0x00000026f8f87c10 */ /* 0x000fc40008ffe4ff */
[----:B------:R-:W-:Y:S02]  /*6ad0*/  IADD3 R239, P1, PT, R239, UR18, RZ ;  /* 0x00000012efef7c10 */ /* 0x000fe4000ff3e0ff */
[----:B------:R-:W-:Y:S02]  /*6ae0*/  IADD3.X R250, PT, PT, R250, UR38, RZ, P2, !PT ;  /* 0x00000026fafa7c10 */ /* 0x000fe400097fe4ff */
[----:B------:R-:W-:Y:S02]  /*6af0*/  IADD3.X R237, PT, PT, R237, UR38, RZ, P1, !PT ;  /* 0x00000026eded7c10 */ /* 0x000fe40008ffe4ff */
[----:B------:R-:W-:Y:S02]  /*6b00*/  IADD3 R227, P1, PT, R227, UR18, RZ ;  /* 0x00000012e3e37c10 */ /* 0x000fe4000ff3e0ff */
[----:B------:R-:W-:Y:S02]  /*6b10*/  IADD3 R241, P2, PT, R241, UR18, RZ ;  /* 0x00000012f1f17c10 */ /* 0x000fe4000ff5e0ff */
        /* <DEDUP_REMOVED lines=15> */
[----:B------:R-:W-:Y:S02]  /*6c10*/  IADD3 R209, P2, PT, R209, UR18, RZ ;  /* 0x00000012d1d17c10 */ /* 0x000fe4000ff5e0ff */
[----:B------:R-:W-:Y:S02]  /*6c20*/  IADD3.X R30, PT, PT, R30, UR25, RZ, P1, !PT ;  /* 0x000000191e1e7c10 */ /* 0x000fe40008ffe4ff */
        /* <DEDUP_REMOVED lines=32> */
[----:B------:R-:W-:Y:S02]  /*6e30*/  IADD3.X R19, PT, PT, R19, UR25, RZ, P2, !PT ;  /* 0x0000001913137c10 */ /* 0x000fe400097fe4ff */
[----:B------:R-:W-:Y:S02]  /*6e40*/  IADD3 R97, P2, PT, R97, UR11, RZ ;  /* 0x0000000b61617c10 */ /* 0x000fe4000ff5e0ff */
[----:B------:R-:W1:Y:S01]  /*6e50*/  SYNCS.PHASECHK.TRANS64.TRYWAIT P1, [UR6], R119 ;  /* 0x00000077ff0075a7 */ /* 0x000e620008021106 */
[----:B0-----:R-:W-:Y:S02]  /*6e60*/  SHF.R.U32.HI R120, RZ, 0x6, R121 ;  /* 0x00000006ff787819 */ /* 0x001fe40000011679 */
[----:B------:R-:W-:Y:S02]  /*6e70*/  IADD3.X R98, PT, PT, R98, UR25, RZ, P2, !PT ;  /* 0x0000001962627c10 */ /* 0x000fe400097fe4ff */
[----:B------:R-:W-:Y:S02]  /*6e80*/  IADD3 R71, P2, PT, R71, UR11, RZ ;  /* 0x0000000b47477c10 */ /* 0x000fe4000ff5e0ff */
[----:B------:R-:W-:-:S02]  /*6e90*/  SGXT.U32 R120, R120, 0x1 ;  /* 0x000000017878781a */ /* 0x000fc40000000000 */
[----:B------:R-:W-:Y:S02]  /*6ea0*/  IADD3.X R73, PT, PT, R73, UR25, RZ, P2, !PT ;  /* 0x0000001949497c10 */ /* 0x000fe400097fe4ff */
[----:B------:R-:W-:Y:S02]  /*6eb0*/  IADD3 R39, P2, PT, R39, UR11, RZ ;  /* 0x0000000b27277c10 */ /* 0x000fe4000ff5e0ff */
[----:B------:R-:W-:Y:S02]  /*6ec0*/  ISETP.GE.AND P0, PT, R120, UR22, PT ;  /* 0x0000001678007c0c */ /* 0x000fe4000bf06270 */
[----:B------:R-:W-:Y:S02]  /*6ed0*/  IADD3.X R41, PT, PT, R41, UR25, RZ, P2, !PT ;  /* 0x0000001929297c10 */ /* 0x000fe400097fe4ff */
[----:B------:R-:W-:Y:S02]  /*6ee0*/  IADD3 R6, P2, PT, R6, UR11, RZ ;  /* 0x0000000b06067c10 */ /* 0x000fe4000ff5e0ff */
[----:B------:R-:W-:-:S02]  /*6ef0*/  PRMT R147, RZ, 0x7610, R147 ;  /* 0x00007610ff937816 */ /* 0x000fc40000000093 */
[----:B------:R-:W-:Y:S02]  /*6f00*/  IADD3.X R8, PT, PT, R8, UR25, RZ, P2, !PT ;  /* 0x0000001908087c10 */ /* 0x000fe400097fe4ff */
[----:B------:R-:W-:-:S04]  /*6f10*/  IADD3 R5, P2, PT, R5, UR11, RZ ;  /* 0x0000000b05057c10 */ /* 0x000fc8000ff5e0ff */
[----:B------:R-:W-:Y:S02]  /*6f20*/  IADD3.X R7, PT, PT, R7, UR25, RZ, P2, !PT ;  /* 0x0000001907077c10 */ /* 0x000fe400097fe4ff */
[----:B------:R-:W-:-:S04]  /*6f30*/  IADD3 R2, P2, PT, R2, UR11, RZ ;  /* 0x0000000b02027c10 */ /* 0x000fc8000ff5e0ff */
[----:B------:R-:W-:Y:S02]  /*6f40*/  IADD3.X R4, PT, PT, R4, UR25, RZ, P2, !PT ;  /* 0x0000001904047c10 */ /* 0x000fe400097fe4ff */
[----:B--2---:R-:W-:Y:S02]  /*6f50*/  IADD3 R126, P4, PT, R126, UR18, RZ ;  /* 0x000000127e7e7c10 */ /* 0x004fe4000ff9e0ff */
[----:B---3--:R-:W-:-:S03]  /*6f60*/  IADD3 R125, P6, PT, R125, UR18, RZ ;  /* 0x000000127d7d7c10 */ /* 0x008fc6000ffde0ff */
[----:B------:R-:W-:Y:S01]  /*6f70*/  STL [R1+0x10], R126 ;  /* 0x0000107e01007387 */ /* 0x000fe20000100800 */
[----:B----4-:R-:W-:-:S03]  /*6f80*/  IADD3 R124, P5, PT, R124, UR18, RZ ;  /* 0x000000127c7c7c10 */ /* 0x010fc6000ffbe0ff */
[----:B------:R-:W-:Y:S01]  /*6f90*/  STL [R1+0x8], R125 ;  /* 0x0000087d01007387 */ /* 0x000fe20000100800 */
[----:B------:R-:W-:-:S03]  /*6fa0*/  IADD3.X R252, PT, PT, R252, UR38, RZ, P5, !PT ;  /* 0x00000026fcfc7c10 */ /* 0x000fc6000affe4ff */
[----:B------:R-:W-:Y:S01]  /*6fb0*/  STL [R1], R124 ;  /* 0x0000007c01007387 */ /* 0x000fe20000100800 */
[----:B------:R-:W-:Y:S02]  /*6fc0*/  IADD3 R243, P5, PT, R243, UR18, RZ ;  /* 0x00000012f3f37c10 */ /* 0x000fe4000ffbe0ff */
[----:B-----5:R-:W-:Y:S02]  /*6fd0*/  IADD3.X R123, PT, PT, R123, UR38, RZ, P4, !PT ;  /* 0x000000267b7b7c10 */ /* 0x020fe4000a7fe4ff */
[----:B------:R-:W-:Y:S02]  /*6fe0*/  IADD3.X R122, PT, PT, R122, UR38, RZ, P6, !PT ;  /* 0x000000267a7a7c10 */ /* 0x000fe4000b7fe4ff */
[----:B------:R-:W-:Y:S01]  /*6ff0*/  IADD3 R247, P4, PT, R247, UR18, RZ ;  /* 0x00000012f7f77c10 */ /* 0x000fe2000ff9e0ff */
[----:B------:R-:W-:Y:S01]  /*7000*/  STL [R1+0xc], R123 ;  /* 0x00000c7b01007387 */ /* 0x000fe20000100800 */
[----:B------:R-:W-:Y:S02]  /*7010*/  IADD3 R245, P6, PT, R245, UR18, RZ ;  /* 0x00000012f5f57c10 */ /* 0x000fe4000ffde0ff */
[----:B------:R-:W-:Y:S01]  /*7020*/  IADD3.X R242, PT, PT, R242, UR38, RZ, P5, !PT ;  /* 0x00000026f2f27c10 */ /* 0x000fe2000affe4ff */
[----:B------:R0:W-:Y:S01]  /*7030*/  STL [R1+0x4], R122 ;  /* 0x0000047a01007387 */ /* 0x0001e20000100800 */
[----:B------:R-:W-:-:S02]  /*7040*/  IADD3 R231, P5, PT, R231, UR18, RZ ;  /* 0x00000012e7e77c10 */ /* 0x000fc4000ffbe0ff */
[----:B------:R-:W-:Y:S02]  /*7050*/  IADD3.X R246, PT, PT, R246, UR38, RZ, P4, !PT ;  /* 0x00000026f6f67c10 */ /* 0x000fe4000a7fe4ff */
[----:B------:R-:W-:Y:S02]  /*7060*/  IADD3.X R244, PT, PT, R244, UR38, RZ, P6, !PT ;  /* 0x00000026f4f47c10 */ /* 0x000fe4000b7fe4ff */
[----:B------:R-:W-:Y:S02]  /*7070*/  IADD3 R235, P4, PT, R235, UR18, RZ ;  /* 0x00000012ebeb7c10 */ /* 0x000fe4000ff9e0ff */
[----:B------:R-:W-:Y:S01]  /*7080*/  IADD3 R233, P6, PT, R233, UR18, RZ ;  /* 0x00000012e9e97c10 */ /* 0x000fe2000ffde0ff */
[----:B0-----:R-:W0:Y:S01]  /*7090*/  S2R R122, SR_TID.X ;  /* 0x00000000007a7919 */ /* 0x001e220000002100 */
[----:B------:R-:W-:Y:S02]  /*70a0*/  IADD3.X R230, PT, PT, R230, UR38, RZ, P5, !PT ;  /* 0x00000026e6e67c10 */ /* 0x000fe4000affe4ff */
[----:B------:R-:W-:-:S02]  /*70b0*/  IADD3 R221, P5, PT, R221, UR18, RZ ;  /* 0x00000012dddd7c10 */ /* 0x000fc4000ffbe0ff */
[----:B------:R-:W-:Y:S02]  /*70c0*/  IADD3.X R234, PT, PT, R234, UR38, RZ, P4, !PT ;  /* 0x00000026eaea7c10 */ /* 0x000fe4000a7fe4ff */
[----:B------:R-:W-:Y:S02]  /*70d0*/  IADD3.X R232, PT, PT, R232, UR38, RZ, P6, !PT ;  /* 0x00000026e8e87c10 */ /* 0x000fe4000b7fe4ff */
[----:B------:R-:W-:Y:S02]  /*70e0*/  IADD3 R225, P4, PT, R225, UR18, RZ ;  /* 0x00000012e1e17c10 */ /* 0x000fe4000ff9e0ff */
[----:B------:R-:W-:Y:S02]  /*70f0*/  IADD3 R223, P6, PT, R223, UR18, RZ ;  /* 0x00000012dfdf7c10 */ /* 0x000fe4000ffde0ff */
        /* <DEDUP_REMOVED lines=70> */
[----:B0-----:R-:W-:Y:S02]  /*7560*/  SHF.R.U32.HI R120, RZ, 0x6, R122 ;  /* 0x00000006ff787819 */ /* 0x001fe4000001167a */
[----:B------:R-:W-:Y:S02]  /*7570*/  IADD3 R10, P4, PT, R10, UR11, RZ ;  /* 0x0000000b0a0a7c10 */ /* 0x000fe4000ff9e0ff */
[----:B------:R-:W-:Y:S02]  /*7580*/  IADD3 R94, P6, PT, R94, UR11, RZ ;  /* 0x0000000b5e5e7c10 */ /* 0x000fe4000ffde0ff */
[----:B------:R-:W-:-:S02]  /*7590*/  IADD3.X R70, PT, PT, R70, UR25, RZ, P5, !PT ;  /* 0x0000001946467c10 */ /* 0x000fc4000affe4ff */
[----:B------:R-:W-:Y:S02]  /*75a0*/  IADD3 R37, P5, PT, R37, UR11, RZ ;  /* 0x0000000b25257c10 */ /* 0x000fe4000ffbe0ff */
[----:B------:R-:W-:Y:S02]  /*75b0*/  SGXT.U32 R120, R120, 0x1 ;  /* 0x000000017878781a */ /* 0x000fe40000000000 */
[----:B------:R-:W-:Y:S02]  /*75c0*/  IADD3.X R12, PT, PT, R12, UR25, RZ, P4, !PT ;  /* 0x000000190c0c7c10 */ /* 0x000fe4000a7fe4ff */
[----:B------:R-:W-:Y:S02]  /*75d0*/  IADD3.X R96, PT, PT, R96, UR25, RZ, P6, !PT ;  /* 0x0000001960607c10 */ /* 0x000fe4000b7fe4ff */
[----:B------:R-:W-:Y:S02]  /*75e0*/  IADD3 R106, P4, PT, R106, UR11, RZ ;  /* 0x0000000b6a6a7c10 */ /* 0x000fe4000ff9e0ff */
[----:B------:R-:W-:-:S02]  /*75f0*/  IADD3 R66, P6, PT, R66, UR11, RZ ;  /* 0x0000000b42427c10 */ /* 0x000fc4000ffde0ff */
[----:B------:R-:W-:Y:S02]  /*7600*/  IADD3.X R38, PT, PT, R38, UR25, RZ, P5, !PT ;  /* 0x0000001926267c10 */ /* 0x000fe4000affe4ff */
[----:B------:R-:W-:Y:S02]  /*7610*/  IADD3 R34, P5, PT, R34, UR11, RZ ;  /* 0x0000000b22227c10 */ /* 0x000fe4000ffbe0ff */
[----:B------:R-:W-:Y:S02]  /*7620*/  LOP3.LUT R120, R120, 0x2, RZ, 0xfc, !PT ;  /* 0x0000000278787812 */ /* 0x000fe400078efcff */
[----:B------:R-:W-:Y:S02]  /*7630*/  IADD3.X R108, PT, PT, R108, UR25, RZ, P4, !PT ;  /* 0x000000196c6c7c10 */ /* 0x000fe4000a7fe4ff */
[----:B------:R-:W-:Y:S02]  /*7640*/  IADD3.X R68, PT, PT, R68, UR25, RZ, P6, !PT ;  /* 0x0000001944447c10 */ /* 0x000fe4000b7fe4ff */
[----:B------:R-:W-:-:S02]  /*7650*/  IADD3 R93, P4, PT, R93, UR11, RZ ;  /* 0x0000000b5d5d7c10 */ /* 0x000fc4000ff9e0ff */
[----:B------:R-:W-:Y:S02]  /*7660*/  IADD3 R65, P6, PT, R65, UR11, RZ ;  /* 0x0000000b41417c10 */ /* 0x000fe4000ffde0ff */
[----:B------:R-:W-:Y:S02]  /*7670*/  IADD3.X R36, PT, PT, R36, UR25, RZ, P5, !PT ;  /* 0x0000001924247c10 */ /* 0x000fe4000affe4ff */
[----:B------:R-:W-:Y:S02]  /*7680*/  IADD3 R33, P5, PT, R33, UR11, RZ ;  /* 0x0000000b21217c10 */ /* 0x000fe4000ffbe0ff */
[----:B------:R-:W-:Y:S02]  /*7690*/  ISETP.GE.AND P2, PT, R120, UR22, PT ;  /* 0x0000001678007c0c */ /* 0x000fe4000bf46270 */
[--C-:B------:R-:W-:Y:S02]  /*76a0*/  SHF.R.U32.HI R120, RZ, 0x6, R121.reuse ;  /* 0x00000006ff787819 */ /* 0x100fe40000011679 */
[----:B------:R-:W-:-:S02]  /*76b0*/  SHF.R.U32.HI R121, RZ, 0x6, R121 ;  /* 0x00000006ff797819 */ /* 0x000fc40000011679 */
[----:B------:R-:W-:Y:S02]  /*76c0*/  IADD3.X R95, PT, PT, R95, UR25, RZ, P4, !PT ;  /* 0x000000195f5f7c10 */ /* 0x000fe4000a7fe4ff */
[----:B------:R-:W-:Y:S02]  /*76d0*/  IADD3.X R67, PT, PT, R67, UR25, RZ, P6, !PT ;  /* 0x0000001943437c10 */ /* 0x000fe4000b7fe4ff */
[----:B------:R-:W-:Y:S02]  /*76e0*/  IADD3 R105, P4, PT, R105, UR11, RZ ;  /* 0x0000000b69697c10 */ /* 0x000fe4000ff9e0ff */
[----:B------:R-:W-:Y:S02]  /*76f0*/  IADD3 R63, P6, PT, R63, UR11, RZ ;  /* 0x0000000b3f3f7c10 */ /* 0x000fe4000ffde0ff */
[----:B------:R-:W-:Y:S02]  /*7700*/  IADD3.X R35, PT, PT, R35, UR25, RZ, P5, !PT ;  /* 0x0000001923237c10 */ /* 0x000fe4000affe4ff */
[----:B------:R-:W-:-:S02]  /*7710*/  IADD3 R31, P5, PT, R31, UR11, RZ ;  /* 0x0000000b1f1f7c10 */ /* 0x000fc4000ffbe0ff */
[----:B------:R-:W-:Y:S02]  /*7720*/  SGXT.U32 R121, R121, 0x1 ;  /* 0x000000017979781a */ /* 0x000fe40000000000 */
[----:B------:R-:W-:Y:S02]  /*7730*/  SGXT.U32 R120, R120, 0x1 ;  /* 0x000000017878781a */ /* 0x000fe40000000000 */
[----:B------:R-:W-:Y:S02]  /*7740*/  IADD3.X R107, PT, PT, R107, UR25, RZ, P4, !PT ;  /* 0x000000196b6b7c10 */ /* 0x000fe4000a7fe4ff */
[----:B------:R-:W-:Y:S02]  /*7750*/  IADD3.X R64, PT, PT, R64, UR25, RZ, P6, !PT ;  /* 0x0000001940407c10 */ /* 0x000fe4000b7fe4ff */
[----:B------:R-:W-:Y:S02]  /*7760*/  IADD3 R91, P4, PT, R91, UR11, RZ ;  /* 0x0000000b5b5b7c10 */ /* 0x000fe4000ff9e0ff */
[----:B------:R-:W-:-:S02]  /*7770*/  IADD3 R61, P6, PT, R61, UR11, RZ ;  /* 0x0000000b3d3d7c10 */ /* 0x000fc4000ffde0ff */
[----:B------:R-:W-:Y:S02]  /*7780*/  IADD3.X R32, PT, PT, R32, UR25, RZ, P5, !PT ;  /* 0x0000001920207c10 */ /* 0x000fe4000affe4ff */
[----:B------:R-:W-:Y:S02]  /*7790*/  LOP3.LUT R121, R121, 0x4, RZ, 0xfc, !PT ;  /* 0x0000000479797812 */ /* 0x000fe400078efcff */
[----:B------:R-:W-:Y:S02]  /*77a0*/  LOP3.LUT R120, R120, 0x6, RZ, 0xfc, !PT ;  /* 0x0000000678787812 */ /* 0x000fe400078efcff */
[----:B------:R-:W-:Y:S02]  /*77b0*/  IADD3 R0, P5, PT, R0, UR11, RZ ;  /* 0x0000000b00007c10 */ /* 0x000fe4000ffbe0ff */
[----:B------:R-:W-:Y:S02]  /*77c0*/  IADD3.X R92, PT, PT, R92, UR25, RZ, P4, !PT ;  /* 0x000000195c5c7c10 */ /* 0x000fe4000a7fe4ff */
[----:B------:R-:W-:-:S02]  /*77d0*/  IADD3.X R62, PT, PT, R62, UR25, RZ, P6, !PT ;  /* 0x000000193e3e7c10 */ /* 0x000fc4000b7fe4ff */
[----:B------:R-:W-:Y:S02]  /*77e0*/  ISETP.GE.AND P4, PT, R121, UR22, PT ;  /* 0x0000001679007c0c */ /* 0x000fe4000bf86270 */
[----:B------:R-:W-:Y:S02]  /*77f0*/  ISETP.GE.AND P6, PT, R120, UR22, PT ;  /* 0x0000001678007c0c */ /* 0x000fe4000bfc6270 */
[----:B------:R-:W-:Y:S01]  /*7800*/  IADD3.X R3, PT, PT, R3, UR25, RZ, P5, !PT ;  /* 0x0000001903037c10 */ /* 0x000fe2000affe4ff */
[----:B-1----:R-:W-:Y:S10]  /*7810*/  @!P1 BRA `(.L_x_8) ;  /* 0x0000004000b89947 */ /* 0x002ff40003800000 */
.L_x_16:
[----:B------:R-:W-:Y:S01]  /*7820*/  @!P0 IMAD.MOV.U32 R120, RZ, RZ, R0 ;  /* 0x000000ffff788224 */ /* 0x000fe200078e0000 */
[----:B------:R-:W0:Y:S01]  /*7830*/  S2R R125, SR_TID.X ;  /* 0x00000000007d7919 */ /* 0x000e220000002100 */
[----:B------:R-:W-:Y:S01]  /*7840*/  @!P0 IMAD.MOV.U32 R121, RZ, RZ, R3 ;  /* 0x000000ffff798224 */ /* 0x000fe200078e0003 */
[----:B------:R-:W-:Y:S01]  /*7850*/  PRMT R236, RZ, 0x7610, R236 ;  /* 0x00007610ffec7816 */ /* 0x000fe200000000ec */
[----:B------:R-:W-:Y:S04]  /*7860*/  STL [R1+0x28], R0 ;  /* 0x0000280001007387 */ /* 0x000fe80000100800 */
[----:B------:R1:W2:Y:S01]  /*7870*/  @!P0 LDG.E.U8 R147, desc[UR20][R120.64] ;  /* 0x0000001478938981 */ /* 0x0002a2000c1e1100 */
[----:B------:R-:W-:Y:S02]  /*7880*/  PRMT R123, RZ, 0x7610, R123 ;  /* 0x00007610ff7b7816 */ /* 0x000fe4000000007b */
[----:B------:R-:W-:Y:S01]  /*7890*/  PRMT R122, RZ, 0x7610, R122 ;  /* 0x00007610ff7a7816 */ /* 0x000fe2000000007a */
[----:B------:R-:W-:Y:S01]  /*78a0*/  STL [R1+0x24], R3 ;  /* 0x0000240301007387 */ /* 0x000fe20000100800 */
[----:B-1----:R-:W-:-:S02]  /*78b0*/  @!P2 IMAD.MOV.U32 R120, RZ, RZ, R31 ;  /* 0x000000ffff78a224 */ /* 0x002fc400078e001f */
[----:B------:R-:W-:-:S05]  /*78c0*/  @!P2 IMAD.MOV.U32 R121, RZ, RZ, R32 ;  /* 0x000000ffff79a224 */ /* 0x000fca00078e0020 */
[----:B------:R1:W3:Y:S01]  /*78d0*/  @!P2 LDG.E.U8 R236, desc[UR20][R120.64] ;  /* 0x0000001478eca981 */ /* 0x0002e2000c1e1100 */
[----:B0-----:R-:W-:-:S03]  /*78e0*/  SHF.R.U32.HI R124, RZ, 0x6, R125 ;  /* 0x00000006ff7c7819 */ /* 0x001fc6000001167d */
[----:B------:R0:W-:Y:S01]  /*78f0*/  STL [R1+0x30], R31 ;  /* 0x0000301f01007387 */ /* 0x0001e20000100800 */
[----:B------:R-:W-:Y:S01]  /*7900*/  SHF.R.U32.HI R125, RZ, 0x6, R125 ;  /* 0x00000006ff7d7819 */ /* 0x000fe2000001167d */
[----:B-1----:R-:W-:Y:S01]  /*7910*/  @!P4 IMAD.MOV.U32 R120, RZ, RZ, R61 ;  /* 0x000000ffff78c224 */ /* 0x002fe200078e003d */
[----:B------:R-:W-:Y:S01]  /*7920*/  SGXT.U32 R124, R124, 0x1 ;  /* 0x000000017c7c781a */ /* 0x000fe20000000000 */
[----:B------:R-:W-:Y:S01]  /*7930*/  @!P4 IMAD.MOV.U32 R121, RZ, RZ, R62 ;  /* 0x000000ffff79c224 */ /* 0x000fe200078e003e */
[----:B------:R1:W-:Y:S01]  /*7940*/  STL.S16 [R1+0x14], R122 ;  /* 0x0000147a01007387 */ /* 0x0003e20000100600 */
[----:B------:R-:W-:Y:S02]  /*7950*/  SGXT.U32 R125, R125, 0x1 ;  /* 0x000000017d7d781a */ /* 0x000fe40000000000 */
[----:B------:R-:W-:Y:S01]  /*7960*/  LOP3.LUT R124, R124, 0xa, RZ, 0xfc, !PT ;  /* 0x0000000a7c7c7812 */ /* 0x000fe200078efcff */
[----:B------:R4:W2:Y:S01]  /*7970*/  @!P4 LDG.E.U8 R123, desc[UR20][R120.64] ;  /* 0x00000014787bc981 */ /* 0x0008a2000c1e1100 */
[----:B------:R-:W-:-:S03]  /*7980*/  LOP3.LUT R125, R125, 0x8, RZ, 0xfc, !PT ;  /* 0x000000087d7d7812 */ /* 0x000fc600078efcff */
[----:B0-----:R-:W3:Y:S01]  /*7990*/  LDL.LU R31, [R1+0x14] ;  /* 0x00001400011f7983 */ /* 0x001ee20000300800 */
[----:B-1----:R-:W0:Y:S03]  /*79a0*/  S2R R122, SR_TID.X ;  /* 0x00000000007a7919 */ /* 0x002e260000002100 */
[----:B------:R1:W-:Y:S04]  /*79b0*/  STL [R1+0x2c], R32 ;  /* 0x00002c2001007387 */ /* 0x0003e80000100800 */
[----:B------:R0:W-:Y:S04]  /*79c0*/  STL [R1+0x38], R61 ;  /* 0x0000383d01007387 */ /* 0x0001e80000100800 */
[----:B------:R-:W-:Y:S04]  /*79d0*/  STL [R1+0x34], R62 ;  /* 0x0000343e01007387 */ /* 0x000fe80000100800 */
[----:B------:R-:W-:Y:S01]  /*79e0*/  STL [R1+0x40], R91 ;  /* 0x0000405b01007387 */ /* 0x000fe20000100800 */
[----:B0-----:R-:W-:-:S04]  /*79f0*/  SHF.R.U32.HI R122, RZ, 0x6, R122 ;  /* 0x00000006ff7a7819 */ /* 0x001fc8000001167a */
[----:B------:R-:W-:-:S04]  /*7a00*/  SGXT.U32 R122, R122, 0x1 ;  /* 0x000000017a7a781a */ /* 0x000fc80000000000 */
[----:B------:R-:W-:-:S04]  /*7a10*/  LOP3.LUT R122, R122, 0xc, RZ, 0xfc, !PT ;  /* 0x0000000c7a7a7812 */ /* 0x000fc800078efcff */
[----:B------:R-:W-:Y:S02]  /*7a20*/  ISETP.GE.AND P5, PT, R122, UR22, PT ;  /* 0x000000167a007c0c */ /* 0x000fe4000bfa6270 */
[----:B------:R-:W-:Y:S01]  /*7a30*/  ISETP.GE.AND P0, PT, R125, UR22, PT ;  /* 0x000000167d007c0c */ /* 0x000fe2000bf06270 */
[----:B----4-:R-:W-:Y:S01]  /*7a40*/  @!P6 IMAD.MOV.U32 R120, RZ, RZ, R91 ;  /* 0x000000ffff78e224 */ /* 0x010fe200078e005b */
[----:B------:R-:W-:Y:S01]  /*7a50*/  ISETP.GE.AND P1, PT, R124, UR22, PT ;  /* 0x000000167c007c0c */ /* 0x000fe2000bf26270 */
[----:B------:R-:W-:Y:S01]  /*7a60*/  @!P6 IMAD.MOV.U32 R121, RZ, RZ, R92 ;  /* 0x000000ffff79e224 */ /* 0x000fe200078e005c */
[----:B------:R-:W-:Y:S02]  /*7a70*/  PRMT R146, RZ, 0x7610, R146 ;  /* 0x00007610ff927816 */ /* 0x000fe40000000092 */
[----:B------:R-:W-:Y:S02]  /*7a80*/  PRMT R238, RZ, 0x7610, R238 ;  /* 0x00007610ffee7816 */ /* 0x000fe400000000ee */
[----:B-1----:R-:W-:-:S02]  /*7a90*/  PRMT R32, RZ, 0x7610, R32 ;  /* 0x00007610ff207816 */ /* 0x002fc40000000020 */
[----:B------:R-:W-:Y:S02]  /*7aa0*/  PRMT R145, RZ, 0x7610, R145 ;  /* 0x00007610ff917816 */ /* 0x000fe40000000091 */
[----:B------:R-:W-:Y:S02]  /*7ab0*/  PRMT R167, RZ, 0x7610, R167 ;  /* 0x00007610ffa77816 */ /* 0x000fe400000000a7 */
[----:B------:R-:W-:Y:S02]  /*7ac0*/  PRMT R61, RZ, 0x7610, R61 ;  /* 0x00007610ff3d7816 */ /* 0x000fe4000000003d */
[----:B------:R-:W-:Y:S02]  /*7ad0*/  PRMT R0, RZ, 0x7610, R0 ;  /* 0x00007610ff007816 */ /* 0x000fe40000000000 */
[----:B------:R-:W-:Y:S01]  /*7ae0*/  PRMT R144, RZ, 0x7610, R144 ;  /* 0x00007610ff907816 */ /* 0x000fe20000000090 */
[----:B--2---:R0:W-:Y:S04]  /*7af0*/  STL [R1+0x18], R123 ;  /* 0x0000187b01007387 */ /* 0x0041e80000100800 */
[----:B---3--:R1:W2:Y:S01]  /*7b00*/  @!P6 LDG.E.U8 R31, desc[UR20][R120.64] ;  /* 0x00000014781fe981 */ /* 0x0082a2000c1e1100 */
[----:B0-----:R-:W0:Y:S02]  /*7b10*/  S2R R123, SR_TID.X ;  /* 0x00000000007b7919 */ /* 0x001e240000002100 */
[----:B0-----:R-:W-:-:S02]  /*7b20*/  SHF.R.U32.HI R122, RZ, 0x6, R123 ;  /* 0x00000006ff7a7819 */ /* 0x001fc4000001167b */
[----:B------:R-:W-:-:S04]  /*7b30*/  LEA.HI R123, R123, 0xe, RZ, 0x1a ;  /* 0x0000000e7b7b7811 */ /* 0x000fc800078fd0ff */
[----:B------:R-:W-:Y:S02]  /*7b40*/  ISETP.GE.AND P4, PT, R123, UR22, PT ;  /* 0x000000167b007c0c */ /* 0x000fe4000bf86270 */
[----:B------:R-:W0:Y:S01]  /*7b50*/  S2R R123, SR_TID.X ;  /* 0x00000000007b7919 */ /* 0x000e220000002100 */
[----:B------:R-:W-:-:S04]  /*7b60*/  SGXT.U32 R122, R122, 0x1 ;  /* 0x000000017a7a781a */ /* 0x000fc80000000000 */
[----:B------:R-:W-:Y:S01]  /*7b70*/  LOP3.LUT R122, R122, 0x10, RZ, 0xfc, !PT ;  /* 0x000000107a7a7812 */ /* 0x000fe200078efcff */
[----:B-1----:R-:W-:-:S03]  /*7b80*/  @!P0 IMAD.MOV.U32 R120, RZ, RZ, R2 ;  /* 0x000000ffff788224 */ /* 0x002fc600078e0002 */
[----:B------:R-:W-:Y:S01]  /*7b90*/  ISETP.GE.AND P2, PT, R122, UR22, PT ;  /* 0x000000167a007c0c */ /* 0x000fe2000bf46270 */
[----:B------:R-:W-:-:S05]  /*7ba0*/  @!P0 IMAD.MOV.U32 R121, RZ, RZ, R4 ;  /* 0x000000ffff798224 */ /* 0x000fca00078e0004 */
[----:B------:R1:W3:Y:S02]  /*7bb0*/  @!P0 LDG.E.U8 R146, desc[UR20][R120.64] ;  /* 0x0000001478928981 */ /* 0x0002e4000c1e1100 */
[----:B-1----:R-:W-:Y:S01]  /*7bc0*/  @!P1 IMAD.MOV.U32 R120, RZ, RZ, R33 ;  /* 0x000000ffff789224 */ /* 0x002fe200078e0021 */
[----:B0-----:R-:W-:Y:S01]  /*7bd0*/  SHF.R.U32.HI R122, RZ, 0x6, R123 ;  /* 0x00000006ff7a7819 */ /* 0x001fe2000001167b */
[----:B------:R-:W-:-:S03]  /*7be0*/  @!P1 IMAD.MOV.U32 R121, RZ, RZ, R35 ;  /* 0x000000ffff799224 */ /* 0x000fc600078e0023 */
[----:B------:R-:W-:Y:S02]  /*7bf0*/  SGXT.U32 R122, R122, 0x1 ;  /* 0x000000017a7a781a */ /* 0x000fe40000000000 */
[----:B------:R0:W4:Y:S02]  /*7c00*/  @!P1 LDG.E.U8 R238, desc[UR20][R120.64] ;  /* 0x0000001478ee9981 */ /* 0x000124000c1e1100 */
[----:B------:R-:W-:Y:S02]  /*7c10*/  LOP3.LUT R122, R122, 0x14, RZ, 0xfc, !PT ;  /* 0x000000147a7a7812 */ /* 0x000fe400078efcff */
[----:B------:R-:W-:Y:S02]  /*7c20*/  SHF.R.U32.HI R123, RZ, 0x6, R123 ;  /* 0x00000006ff7b7819 */ /* 0x000fe4000001167b */
[----:B------:R-:W-:Y:S02]  /*7c30*/  ISETP.GE.AND P1, PT, R122, UR22, PT ;  /* 0x000000167a007c0c */ /* 0x000fe4000bf26270 */
[----:B------:R-:W1:Y:S01]  /*7c40*/  S2R R122, SR_TID.X ;  /* 0x00000000007a7919 */ /* 0x000e620000002100 */
[----:B------:R-:W-:-:S04]  /*7c50*/  SGXT.U32 R123, R123, 0x1 ;  /* 0x000000017b7b781a */ /* 0x000fc80000000000 */
[----:B------:R-:W-:-:S04]  /*7c60*/  LOP3.LUT R123, R123, 0x12, RZ, 0xfc, !PT ;  /* 0x000000127b7b7812 */ /* 0x000fc800078efcff */
[----:B------:R-:W-:Y:S02]  /*7c70*/  ISETP.GE.AND P0, PT, R123, UR22, PT ;  /* 0x000000167b007c0c */ /* 0x000fe4000bf06270 */
[----:B------:R-:W1:Y:S01]  /*7c80*/  S2R R123, SR_TID.X ;  /* 0x00000000007b7919 */ /* 0x000e620000002100 */
[----:B0-----:R-:W-:Y:S01]  /*7c90*/  @!P5 IMAD.MOV.U32 R120, RZ, RZ, R63 ;  /* 0x000000ffff78d224 */ /* 0x001fe200078e003f */
[----:B------:R0:W-:Y:S01]  /*7ca0*/  STL [R1+0x3c], R92 ;  /* 0x00003c5c01007387 */ /* 0x0001e20000100800 */
[----:B------:R-:W-:Y:S01]  /*7cb0*/  @!P5 IMAD.MOV.U32 R121, RZ, RZ, R64 ;  /* 0x000000ffff79d224 */ /* 0x000fe200078e0040 */
[----:B0-----:R-:W-:-:S06]  /*7cc0*/  PRMT R92, RZ, 0x7610, R92 ;  /* 0x00007610ff5c7816 */ /* 0x001fcc000000005c */
[----:B------:R0:W2:Y:S01]  /*7cd0*/  @!P5 LDG.E.U8 R92, desc[UR20][R120.64] ;  /* 0x00000014785cd981 */ /* 0x0000a2000c1e1100 */
[----:B-1----:R-:W-:-:S04]  /*7ce0*/  SHF.R.U32.HI R122, RZ, 0x6, R122 ;  /* 0x00000006ff7a7819 */ /* 0x002fc8000001167a */
[----:B------:R-:W-:-:S04]  /*7cf0*/  SGXT.U32 R122, R122, 0x1 ;  /* 0x000000017a7a781a */ /* 0x000fc80000000000 */
[----:B------:R-:W-:-:S04]  /*7d00*/  LOP3.LUT R122, R122, 0x16, RZ, 0xfc, !PT ;  /* 0x000000167a7a7812 */ /* 0x000fc800078efcff */
[----:B------:R-:W-:Y:S02]  /*7d10*/  ISETP.GE.AND P5, PT, R122, UR22, PT ;  /* 0x000000167a007c0c */ /* 0x000fe4000bfa6270 */
[----:B------:R-:W-:Y:S01]  /*7d20*/  SHF.R.U32.HI R122, RZ, 0x6, R123 ;  /* 0x00000006ff7a7819 */ /* 0x000fe2000001167b */
[----:B0-----:R-:W-:-:S03]  /*7d30*/  @!P4 IMAD.MOV.U32 R120, RZ, RZ, R105 ;  /* 0x000000ffff78c224 */ /* 0x001fc600078e0069 */
[----:B------:R-:W-:Y:S01]  /*7d40*/  SGXT.U32 R122, R122, 0x1 ;  /* 0x000000017a7a781a */ /* 0x000fe20000000000 */
[----:B------:R-:W-:-:S03]  /*7d50*/  @!P4 IMAD.MOV.U32 R121, RZ, RZ, R107 ;  /* 0x000000ffff79c224 */ /* 0x000fc600078e006b */
[----:B------:R-:W-:Y:S02]  /*7d60*/  LOP3.LUT R122, R122, 0x18, RZ, 0xfc, !PT ;  /* 0x000000187a7a7812 */ /* 0x000fe400078efcff */
[----:B------:R0:W2:Y:S02]  /*7d70*/  @!P4 LDG.E.U8 R32, desc[UR20][R120.64] ;  /* 0x000000147820c981 */ /* 0x0000a4000c1e1100 */
[----:B------:R-:W-:Y:S02]  /*7d80*/  ISETP.GE.AND P4, PT, R122, UR22, PT ;  /* 0x000000167a007c0c */ /* 0x000fe4000bf86270 */
[----:B------:R-:W-:Y:S01]  /*7d90*/  SHF.R.U32.HI R122, RZ, 0x6, R123 ;  /* 0x00000006ff7a7819 */ /* 0x000fe2000001167b */
[----:B0-----:R-:W-:Y:S02]  /*7da0*/  @!P2 IMAD.MOV.U32 R120, RZ, RZ, R5 ;  /* 0x000000ffff78a224 */ /* 0x001fe400078e0005 */
[----:B------:R-:W-:Y:S01]  /*7db0*/  @!P2 IMAD.MOV.U32 R121, RZ, RZ, R7 ;  /* 0x000000ffff79a224 */ /* 0x000fe200078e0007 */
[----:B------:R-:W-:-:S04]  /*7dc0*/  SGXT.U32 R122, R122, 0x1 ;  /* 0x000000017a7a781a */ /* 0x000fc80000000000 */
[----:B------:R0:W2:Y:S01]  /*7dd0*/  @!P2 LDG.E.U8 R145, desc[UR20][R120.64] ;  /* 0x000000147891a981 */ /* 0x0000a2000c1e1100 */
[----:B------:R-:W-:Y:S01]  /*7de0*/  LOP3.LUT R122, R122, 0x1c, RZ, 0xfc, !PT ;  /* 0x0000001c7a7a7812 */ /* 0x000fe200078efcff */
[----:B0-----:R-:W-:Y:S02]  /*7df0*/  @!P0 IMAD.MOV.U32 R120, RZ, RZ, R34 ;  /* 0x000000ffff788224 */ /* 0x001fe400078e0022 */
[----:B------:R-:W-:-:S05]  /*7e00*/  @!P0 IMAD.MOV.U32 R121, RZ, RZ, R36 ;  /* 0x000000ffff798224 */ /* 0x000fca00078e0024 */
[----:B------:R0:W2:Y:S01]  /*7e10*/  @!P0 LDG.E.U8 R167, desc[UR20][R120.64] ;  /* 0x0000001478a78981 */ /* 0x0000a2000c1e1100 */
[----:B------:R-:W-:Y:S02]  /*7e20*/  ISETP.GE.AND P0, PT, R122, UR22, PT ;  /* 0x000000167a007c0c */ /* 0x000fe4000bf06270 */
[----:B------:R-:W1:Y:S01]  /*7e30*/  S2R R122, SR_TID.X ;  /* 0x00000000007a7919 */ /* 0x000e620000002100 */
[----:B------:R-:W-:-:S04]  /*7e40*/  SHF.R.U32.HI R91, RZ, 0x6, R123 ;  /* 0x00000006ff5b7819 */ /* 0x000fc8000001167b */
[----:B------:R-:W-:Y:S01]  /*7e50*/  SGXT.U32 R91, R91, 0x1 ;  /* 0x000000015b5b781a */ /* 0x000fe20000000000 */
[----:B0-----:R-:W-:-:S03]  /*7e60*/  @!P1 IMAD.MOV.U32 R120, RZ, RZ, R65 ;  /* 0x000000ffff789224 */ /* 0x001fc600078e0041 */
[----:B------:R-:W-:Y:S01]  /*7e70*/  LOP3.LUT R91, R91, 0x1a, RZ, 0xfc, !PT ;  /* 0x0000001a5b5b7812 */ /* 0x000fe200078efcff */
[----:B------:R-:W-:-:S03]  /*7e80*/  @!P1 IMAD.MOV.U32 R121, RZ, RZ, R67 ;  /* 0x000000ffff799224 */ /* 0x000fc600078e0043 */
[----:B------:R-:W-:Y:S02]  /*7e90*/  ISETP.GE.AND P2, PT, R91, UR22, PT ;  /* 0x000000165b007c0c */ /* 0x000fe4000bf46270 */
[----:B------:R-:W-:Y:S01]  /*7ea0*/  LEA.HI R91, R123, 0x1e, RZ, 0x1a ;  /* 0x0000001e7b5b7811 */ /* 0x000fe200078fd0ff */
[----:B------:R0:W2:Y:S03]  /*7eb0*/  @!P1 LDG.E.U8 R61, desc[UR20][R120.64] ;  /* 0x00000014783d9981 */ /* 0x0000a6000c1e1100 */
[----:B------:R-:W-:Y:S01]  /*7ec0*/  ISETP.GE.AND P1, PT, R91, UR22, PT ;  /* 0x000000165b007c0c */ /* 0x000fe2000bf26270 */
[----:B0-----:R-:W-:Y:S01]  /*7ed0*/  @!P5 IMAD.MOV.U32 R120, RZ, RZ, R93 ;  /* 0x000000ffff78d224 */ /* 0x001fe200078e005d */
[----:B-1----:R-:W-:Y:S01]  /*7ee0*/  SHF.R.U32.HI R91, RZ, 0x6, R122 ;  /* 0x00000006ff5b7819 */ /* 0x002fe2000001167a */
[----:B------:R-:W-:-:S03]  /*7ef0*/  @!P5 IMAD.MOV.U32 R121, RZ, RZ, R95 ;  /* 0x000000ffff79d224 */ /* 0x000fc600078e005f */
[----:B------:R-:W-:Y:S02]  /*7f00*/  SGXT.U32 R91, R91, 0x1 ;  /* 0x000000015b5b781a */ /* 0x000fe40000000000 */
[----:B------:R0:W2:Y:S02]  /*7f10*/  @!P5 LDG.E.U8 R0, desc[UR20][R120.64] ;  /* 0x000000147800d981 */ /* 0x0000a4000c1e1100 */
[----:B------:R-:W-:-:S04]  /*7f20*/  LOP3.LUT R91, R91, 0x20, RZ, 0xfc, !PT ;  /* 0x000000205b5b7812 */ /* 0x000fc800078efcff */
[----:B------:R-:W-:Y:S02]  /*7f30*/  ISETP.GE.AND P5, PT, R91, UR22, PT ;  /* 0x000000165b007c0c */ /* 0x000fe4000bfa6270 */
[--C-:B------:R-:W-:Y:S02]  /*7f40*/  SHF.R.U32.HI R91, RZ, 0x6, R122.reuse ;  /* 0x00000006ff5b7819 */ /* 0x100fe4000001167a */
[----:B------:R-:W-:Y:S01]  /*7f50*/  SHF.R.U32.HI R122, RZ, 0x6, R122 ;  /* 0x00000006ff7a7819 */ /* 0x000fe2000001167a */
[----:B0-----:R-:W-:-:S03]  /*7f60*/  @!P4 IMAD.MOV.U32 R120, RZ, RZ, R6 ;  /* 0x000000ffff78c224 */ /* 0x001fc600078e0006 */
[----:B------:R-:W-:Y:S01]  /*7f70*/  SGXT.U32 R122, R122, 0x1 ;  /* 0x000000017a7a781a */ /* 0x000fe20000000000 */
[----:B------:R-:W-:-:S03]  /*7f80*/  @!P4 IMAD.MOV.U32 R121, RZ, RZ, R8 ;  /* 0x000000ffff79c224 */ /* 0x000fc600078e0008 */
[----:B------:R-:W-:Y:S02]  /*7f90*/  LOP3.LUT R122, R122, 0x22, RZ, 0xfc, !PT ;  /* 0x000000227a7a7812 */ /* 0x000fe400078efcff */
[----:B------:R0:W2:Y:S02]  /*7fa0*/  @!P4 LDG.E.U8 R144, desc[UR20][R120.64] ;  /* 0x000000147890c981 */ /* 0x0000a4000c1e1100 */
[----:B------:R-:W-:Y:S02]  /*7fb0*/  ISETP.GE.AND P4, PT, R122, UR22, PT ;  /* 0x000000167a007c0c */ /* 0x000fe4000bf86270 */
[----:B------:R-:W1:Y:S01]  /*7fc0*/  S2R R122, SR_TID.X ;  /* 0x00000000007a7919 */ /* 0x000e620000002100 */
[----:B------:R-:W-:Y:S02]  /*7fd0*/  SGXT.U32 R91, R91, 0x1 ;  /* 0x000000015b5b781a */ /* 0x000fe40000000000 */
[----:B------:R-:W-:Y:S01]  /*7fe0*/  PRMT R163, RZ, 0x7610, R163 ;  /* 0x00007610ffa37816 */ /* 0x000fe200000000a3 */
[----:B0-----:R-:W-:-:S02]  /*7ff0*/  @!P2 IMAD.MOV.U32 R120, RZ, RZ, R37 ;  /* 0x000000ffff78a224 */ /* 0x001fc400078e0025 */
[----:B------:R-:W-:Y:S01]  /*8000*/  @!P2 IMAD.MOV.U32 R121, RZ, RZ, R38 ;  /* 0x000000ffff79a224 */ /* 0x000fe200078e0026 */
[----:B------:R-:W-:-:S04]  /*8010*/  LOP3.LUT R91, R91, 0x28, RZ, 0xfc, !PT ;  /* 0x000000285b5b7812 */ /* 0x000fc800078efcff */
[----:B------:R0:W2:Y:S01]  /*8020*/  @!P2 LDG.E.U8 R163, desc[UR20][R120.64] ;  /* 0x0000001478a3a981 */ /* 0x0000a2000c1e1100 */
[----:B------:R-:W-:Y:S02]  /*8030*/  ISETP.GE.AND P2, PT, R91, UR22, PT ;  /* 0x000000165b007c0c */ /* 0x000fe4000bf46270 */
[----:B------:R-:W-:Y:S01]  /*8040*/  PRMT R62, RZ, 0x7610, R62 ;  /* 0x00007610ff3e7816 */ /* 0x000fe2000000003e */
[----:B0-----:R-:W-:Y:S01]  /*8050*/  @!P0 IMAD.MOV.U32 R120, RZ, RZ, R66 ;  /* 0x000000ffff788224 */ /* 0x001fe200078e0042 */
[--C-:B-1----:R-:W-:Y:S02]  /*8060*/  SHF.R.U32.HI R91, RZ, 0x6, R122.reuse ;  /* 0x00000006ff5b7819 */ /* 0x102fe4000001167a */
[----:B------:R-:W-:Y:S01]  /*8070*/  SHF.R.U32.HI R122, RZ, 0x6, R122 ;  /* 0x00000006ff7a7819 */ /* 0x000fe2000001167a */
[----:B------:R-:W-:-:S03]  /*8080*/  @!P0 IMAD.MOV.U32 R121, RZ, RZ, R68 ;  /* 0x000000ffff798224 */ /* 0x000fc600078e0044 */
[----:B------:R-:W-:Y:S02]  /*8090*/  SGXT.U32 R122, R122, 0x1 ;  /* 0x000000017a7a781a */ /* 0x000fe40000000000 */
[----:B------:R0:W2:Y:S02]  /*80a0*/  @!P0 LDG.E.U8 R62, desc[UR20][R120.64] ;  /* 0x00000014783e8981 */ /* 0x0000a4000c1e1100 */
[----:B------:R-:W-:-:S04]  /*80b0*/  LOP3.LUT R122, R122, 0x24, RZ, 0xfc, !PT ;  /* 0x000000247a7a7812 */ /* 0x000fc800078efcff */
[----:B------:R-:W-:Y:S02]  /*80c0*/  ISETP.GE.AND P0, PT, R122, UR22, PT ;  /* 0x000000167a007c0c */ /* 0x000fe4000bf06270 */
[----:B------:R-:W1:Y:S01]  /*80d0*/  S2R R122, SR_TID.X ;  /* 0x00000000007a7919 */ /* 0x000e620000002100 */
[----:B------:R-:W-:Y:S01]  /*80e0*/  SGXT.U32 R91, R91, 0x1 ;  /* 0x000000015b5b781a */ /* 0x000fe20000000000 */
[----:B0-----:R-:W-:Y:S01]  /*80f0*/  @!P1 IMAD.MOV.U32 R120, RZ, RZ, R106 ;  /* 0x000000ffff789224 */ /* 0x001fe200078e006a */
[----:B------:R-:W-:Y:S01]  /*8100*/  PRMT R3, RZ, 0x7610, R3 ;  /* 0x00007610ff037816 */ /* 0x000fe20000000003 */
[----:B------:R-:W-:Y:S01]  /*8110*/  @!P1 IMAD.MOV.U32 R121, RZ, RZ, R108 ;  /* 0x000000ffff799224 */ /* 0x000fe200078e006c */
[----:B------:R-:W-:-:S04]  /*8120*/  LOP3.LUT R91, R91, 0x30, RZ, 0xfc, !PT ;  /* 0x000000305b5b7812 */ /* 0x000fc800078efcff */
[----:B------:R0:W2:Y:S01]  /*8130*/  @!P1 LDG.E.U8 R3, desc[UR20][R120.64] ;  /* 0x0000001478039981 */ /* 0x0000a2000c1e1100 */
[----:B------:R-:W-:Y:S02]  /*8140*/  ISETP.GE.AND P1, PT, R91, UR22, PT ;  /* 0x000000165b007c0c */ /* 0x000fe4000bf26270 */
[----:B------:R-:W-:Y:S01]  /*8150*/  PRMT R143, RZ, 0x7610, R143 ;  /* 0x00007610ff8f7816 */ /* 0x000fe2000000008f */
[----:B0-----:R-:W-:Y:S02]  /*8160*/  @!P5 IMAD.MOV.U32 R120, RZ, RZ, R9 ;  /* 0x000000ffff78d224 */ /* 0x001fe400078e0009 */
[----:B------:R-:W-:-:S05]  /*8170*/  @!P5 IMAD.MOV.U32 R121, RZ, RZ, R11 ;  /* 0x000000ffff79d224 */ /* 0x000fca00078e000b */
[----:B------:R0:W2:Y:S01]  /*8180*/  @!P5 LDG.E.U8 R143, desc[UR20][R120.64] ;  /* 0x00000014788fd981 */ /* 0x0000a2000c1e1100 */
[----:B-1----:R-:W-:-:S04]  /*8190*/  SHF.R.U32.HI R91, RZ, 0x6, R122 ;  /* 0x00000006ff5b7819 */ /* 0x002fc8000001167a */
[----:B------:R-:W-:-:S04]  /*81a0*/  SGXT.U32 R91, R91, 0x1 ;  /* 0x000000015b5b781a */ /* 0x000fc80000000000 */
[----:B------:R-:W-:-:S04]  /*81b0*/  LOP3.LUT R91, R91, 0x26, RZ, 0xfc, !PT ;  /* 0x000000265b5b7812 */ /* 0x000fc800078efcff */
[----:B------:R-:W-:Y:S02]  /*81c0*/  ISETP.GE.AND P5, PT, R91, UR22, PT ;  /* 0x000000165b007c0c */ /* 0x000fe4000bfa6270 */
[--C-:B------:R-:W-:Y:S02]  /*81d0*/  SHF.R.U32.HI R91, RZ, 0x6, R122.reuse ;  /* 0x00000006ff5b7819 */ /* 0x100fe4000001167a */
[----:B------:R-:W-:Y:S01]  /*81e0*/  SHF.R.U32.HI R122, RZ, 0x6, R122 ;  /* 0x00000006ff7a7819 */ /* 0x000fe2000001167a */
[----:B0-----:R-:W-:Y:S01]  /*81f0*/  @!P4 IMAD.MOV.U32 R120, RZ, RZ, R39 ;  /* 0x000000ffff78c224 */ /* 0x001fe200078e0027 */
[----:B------:R-:W-:Y:S02]  /*8200*/  PRMT R161, RZ, 0x7610, R161 ;  /* 0x00007610ffa17816 */ /* 0x000fe400000000a1 */
        /* <DEDUP_REMOVED lines=32> */
[----:B------:R-:W-:Y:S01]  /*8410*/  @!P5 IMAD.MOV.U32 R121, RZ, RZ, R96 ;  /* 0x000000ffff79d224 */ /* 0x000fe200078e0060 */
[----:B------:R-:W-:-:S04]  /*8420*/  PRMT R140, RZ, 0x7610, R140 ;  /* 0x00007610ff8c7816 */ /* 0x000fc8000000008c */
[----:B------:R0:W2:Y:S01]  /*8430*/  @!P5 LDG.E.U8 R157, desc[UR20][R120.64] ;  /* 0x00000014789dd981 */ /* 0x0000a2000c1e1100 */
[----:B-1----:R-:W-:-:S04]  /*8440*/  SHF.R.U32.HI R91, RZ, 0x6, R122 ;  /* 0x00000006ff5b7819 */ /* 0x002fc8000001167a */
[----:B------:R-:W-:-:S04]  /*8450*/  SGXT.U32 R91, R91, 0x1 ;  /* 0x000000015b5b781a */ /* 0x000fc80000000000 */
[----:B------:R-:W-:Y:S01]  /*8460*/  LOP3.LUT R91, R91, 0x2c, RZ, 0xfc, !PT ;  /* 0x0000002c5b5b7812 */ /* 0x000fe200078efcff */
[----:B0-----:R-:W-:Y:S02]  /*8470*/  @!P4 IMAD.MOV.U32 R120, RZ, RZ, R14 ;  /* 0x000000ffff78c224 */ /* 0x001fe400078e000e */
[----:B------:R-:W-:Y:S01]  /*8480*/  @!P4 IMAD.MOV.U32 R121, RZ, RZ, R16 ;  /* 0x000000ffff79c224 */ /* 0x000fe200078e0010 */
[----:B------:R-:W-:Y:S02]  /*8490*/  ISETP.GE.AND P5, PT, R91, UR22, PT ;  /* 0x000000165b007c0c */ /* 0x000fe4000bfa6270 */
[----:B------:R-:W-:Y:S02]  /*84a0*/  SHF.R.U32.HI R91, RZ, 0x6, R122 ;  /* 0x00000006ff5b7819 */ /* 0x000fe4000001167a */
[----:B------:R-:W-:Y:S01]  /*84b0*/  LEA.HI R122, R122, 0x2e, RZ, 0x1a ;  /* 0x0000002e7a7a7811 */ /* 0x000fe200078fd0ff */
[----:B------:R0:W2:Y:S03]  /*84c0*/  @!P4 LDG.E.U8 R140, desc[UR20][R120.64] ;  /* 0x00000014788cc981 */ /* 0x0000a6000c1e1100 */
[----:B------:R-:W-:-:S02]  /*84d0*/  ISETP.GE.AND P4, PT, R122, UR22, PT ;  /* 0x000000167a007c0c */ /* 0x000fc4000bf86270 */
[----:B------:R-:W1:Y:S01]  /*84e0*/  S2R R122, SR_TID.X ;  /* 0x00000000007a7919 */ /* 0x000e620000002100 */
[----:B------:R-:W3:Y:S01]  /*84f0*/  S2R R124, SR_TID.X ;  /* 0x00000000007c7919 */ /* 0x000ee20000002100 */
[----:B------:R-:W-:Y:S01]  /*8500*/  SGXT.U32 R91, R91, 0x1 ;  /* 0x000000015b5b781a */ /* 0x000fe20000000000 */
[----:B0-----:R-:W-:Y:S01]  /*8510*/  @!P2 IMAD.MOV.U32 R120, RZ, RZ, R17 ;  /* 0x000000ffff78a224 */ /* 0x001fe200078e0011 */
[----:B------:R-:W-:Y:S01]  /*8520*/  PRMT R139, RZ, 0x7610, R139 ;  /* 0x00007610ff8b7816 */ /* 0x000fe2000000008b */
[----:B------:R-:W-:Y:S01]  /*8530*/  @!P2 IMAD.MOV.U32 R121, RZ, RZ, R19 ;  /* 0x000000ffff79a224 */ /* 0x000fe200078e0013 */
[----:B------:R-:W-:Y:S02]  /*8540*/  LOP3.LUT R91, R91, 0x50, RZ, 0xfc, !PT ;  /* 0x000000505b5b7812 */ /* 0x000fe400078efcff */
[----:B------:R-:W-:Y:S02]  /*8550*/  PRMT R128, RZ, 0x7610, R128 ;  /* 0x00007610ff807816 */ /* 0x000fe40000000080 */
[----:B------:R0:W2:Y:S01]  /*8560*/  @!P2 LDG.E.U8 R139, desc[UR20][R120.64] ;  /* 0x00000014788ba981 */ /* 0x0000a2000c1e1100 */
[----:B------:R-:W-:-:S02]  /*8570*/  ISETP.GE.AND P2, PT, R91, UR22, PT ;  /* 0x000000165b007c0c */ /* 0x000fc4000bf46270 */
[----:B------:R-:W-:Y:S01]  /*8580*/  PRMT R138, RZ, 0x7610, R138 ;  /* 0x00007610ff8a7816 */ /* 0x000fe2000000008a */
[----:B0-----:R-:W-:Y:S02]  /*8590*/  @!P0 IMAD.MOV.U32 R120, RZ, RZ, R40 ;  /* 0x000000ffff788224 */ /* 0x001fe400078e0028 */
[----:B------:R-:W-:-:S05]  /*85a0*/  @!P0 IMAD.MOV.U32 R121, RZ, RZ, R43 ;  /* 0x000000ffff798224 */ /* 0x000fca00078e002b */
[----:B------:R0:W2:Y:S01]  /*85b0*/  @!P0 LDG.E.U8 R128, desc[UR20][R120.64] ;  /* 0x0000001478808981 */ /* 0x0000a2000c1e1100 */
[--C-:B-1----:R-:W-:Y:S02]  /*85c0*/  SHF.R.U32.HI R91, RZ, 0x6, R122.reuse ;  /* 0x00000006ff5b7819 */ /* 0x102fe4000001167a */
[----:B------:R-:W-:Y:S02]  /*85d0*/  SHF.R.U32.HI R122, RZ, 0x6, R122 ;  /* 0x00000006ff7a7819 */ /* 0x000fe4000001167a */
[----:B------:R-:W-:Y:S01]  /*85e0*/  SGXT.U32 R91, R91, 0x1 ;  /* 0x000000015b5b781a */ /* 0x000fe20000000000 */
[----:B0-----:R-:W-:Y:S02]  /*85f0*/  @!P1 IMAD.MOV.U32 R120, RZ, RZ, R18 ;  /* 0x000000ffff789224 */ /* 0x001fe400078e0012 */
[----:B------:R-:W-:Y:S01]  /*8600*/  @!P1 IMAD.MOV.U32 R121, RZ, RZ, R20 ;  /* 0x000000ffff799224 */ /* 0x000fe200078e0014 */
[----:B------:R-:W-:Y:S02]  /*8610*/  LOP3.LUT R91, R91, 0x60, RZ, 0xfc, !PT ;  /* 0x000000605b5b7812 */ /* 0x000fe400078efcff */
[----:B------:R-:W-:-:S02]  /*8620*/  SGXT.U32 R122, R122, 0x1 ;  /* 0x000000017a7a781a */ /* 0x000fc40000000000 */
[----:B------:R0:W2:Y:S01]  /*8630*/  @!P1 LDG.E.U8 R138, desc[UR20][R120.64] ;  /* 0x00000014788a9981 */ /* 0x0000a2000c1e1100 */
[----:B------:R-:W-:Y:S02]  /*8640*/  ISETP.GE.AND P1, PT, R91, UR22, PT ;  /* 0x000000165b007c0c */ /* 0x000fe4000bf26270 */
[----:B---3--:R-:W-:Y:S02]  /*8650*/  SHF.R.U32.HI R91, RZ, 0x6, R124 ;  /* 0x00000006ff5b7819 */ /* 0x008fe4000001167c */
[----:B------:R-:W-:Y:S02]  /*8660*/  LOP3.LUT R122, R122, 0x58, RZ, 0xfc, !PT ;  /* 0x000000587a7a7812 */ /* 0x000fe400078efcff */
[----:B------:R-:W-:Y:S01]  /*8670*/  SGXT.U32 R91, R91, 0x1 ;  /* 0x000000015b5b781a */ /* 0x000fe20000000000 */
[----:B------:R-:W-:Y:S01]  /*8680*/  @!P5 IMAD.MOV.U32 R123, RZ, RZ, R73 ;  /* 0x000000ffff7bd224 */ /* 0x000fe200078e0049 */
[----:B------:R-:W-:Y:S01]  /*8690*/  ISETP.GE.AND P0, PT, R122, UR22, PT ;  /* 0x000000167a007c0c */ /* 0x000fe2000bf06270 */
[----:B------:R-:W-:Y:S01]  /*86a0*/  @!P5 IMAD.MOV.U32 R122, RZ, RZ, R71 ;  /* 0x000000ffff7ad224 */ /* 0x000fe200078e0047 */
[----:B0-----:R-:W-:-:S02]  /*86b0*/  PRMT R121, RZ, 0x7610, R121 ;  /* 0x00007610ff797816 */ /* 0x001fc40000000079 */
[----:B------:R-:W-:-:S04]  /*86c0*/  LOP3.LUT R91, R91, 0x32, RZ, 0xfc, !PT ;  /* 0x000000325b5b7812 */ /* 0x000fc800078efcff */
[----:B------:R0:W3:Y:S01]  /*86d0*/  @!P5 LDG.E.U8 R121, desc[UR20][R122.64] ;  /* 0x000000147a79d981 */ /* 0x0000e2000c1e1100 */
[----:B------:R-:W-:Y:S02]  /*86e0*/  ISETP.GE.AND P5, PT, R91, UR22, PT ;  /* 0x000000165b007c0c */ /* 0x000fe4000bfa6270 */
[--C-:B------:R-:W-:Y:S02]  /*86f0*/  SHF.R.U32.HI R91, RZ, 0x6, R124.reuse ;  /* 0x00000006ff5b7819 */ /* 0x100fe4000001167c */
[----:B------:R-:W-:Y:S02]  /*8700*/  SHF.R.U32.HI R124, RZ, 0x6, R124 ;  /* 0x00000006ff7c7819 */ /* 0x000fe4000001167c */
[----:B------:R-:W-:Y:S02]  /*8710*/  PRMT R119, RZ, 0x7610, R119 ;  /* 0x00007610ff777816 */ /* 0x000fe40000000077 */
[----:B------:R-:W-:Y:S01]  /*8720*/  SGXT.U32 R124, R124, 0x1 ;  /* 0x000000017c7c781a */ /* 0x000fe20000000000 */
[----:B0-----:R-:W-:-:S02]  /*8730*/  @!P4 IMAD.MOV.U32 R122, RZ, RZ, R109 ;  /* 0x000000ffff7ac224 */ /* 0x001fc400078e006d */
[----:B------:R-:W-:Y:S01]  /*8740*/  @!P4 IMAD.MOV.U32 R123, RZ, RZ, R111 ;  /* 0x000000ffff7bc224 */ /* 0x000fe200078e006f */
[----:B------:R-:W-:-:S04]  /*8750*/  LOP3.LUT R124, R124, 0x34, RZ, 0xfc, !PT ;  /* 0x000000347c7c7812 */ /* 0x000fc800078efcff */
[----:B------:R0:W2:Y:S01]  /*8760*/  @!P4 LDG.E.U8 R119, desc[UR20][R122.64] ;  /* 0x000000147a77c981 */ /* 0x0000a2000c1e1100 */
[----:B------:R-:W-:Y:S02]  /*8770*/  ISETP.GE.AND P4, PT, R124, UR22, PT ;  /* 0x000000167c007c0c */ /* 0x000fe4000bf86270 */
[----:B------:R-:W1:Y:S01]  /*8780*/  S2R R124, SR_TID.X ;  /* 0x00000000007c7919 */ /* 0x000e620000002100 */
[----:B------:R-:W4:Y:S01]  /*8790*/  S2R R126, SR_TID.X ;  /* 0x00000000007e7919 */ /* 0x000f220000002100 */
[----:B------:R-:W-:Y:S01]  /*87a0*/  SGXT.U32 R91, R91, 0x1 ;  /* 0x000000015b5b781a */ /* 0x000fe20000000000 */
[----:B0-----:R-:W-:Y:S01]  /*87b0*/  @!P2 IMAD.MOV.U32 R122, RZ, RZ, R21 ;  /* 0x000000ffff7aa224 */ /* 0x001fe200078e0015 */
[----:B------:R-:W-:Y:S01]  /*87c0*/  PRMT R137, RZ, 0x7610, R137 ;  /* 0x00007610ff897816 */ /* 0x000fe20000000089 */
[----:B------:R-:W-:Y:S01]  /*87d0*/  @!P2 IMAD.MOV.U32 R123, RZ, RZ, R23 ;  /* 0x000000ffff7ba224 */ /* 0x000fe200078e0017 */
[----:B------:R-:W-:Y:S02]  /*87e0*/  LOP3.LUT R91, R91, 0x68, RZ, 0xfc, !PT ;  /* 0x000000685b5b7812 */ /* 0x000fe400078efcff */
[----:B------:R-:W-:-:S02]  /*87f0*/  PRMT R136, RZ, 0x7610, R136 ;  /* 0x00007610ff887816 */ /* 0x000fc40000000088 */
[----:B------:R0:W2:Y:S01]  /*8800*/  @!P2 LDG.E.U8 R137, desc[UR20][R122.64] ;  /* 0x000000147a89a981 */ /* 0x0000a2000c1e1100 */
[----:B------:R-:W-:Y:S02]  /*8810*/  ISETP.GE.AND P2, PT, R91, UR22, PT ;  /* 0x000000165b007c0c */ /* 0x000fe4000bf46270 */
        /* <DEDUP_REMOVED lines=13> */
[----:B----4-:R-:W-:Y:S02]  /*88f0*/  SHF.R.U32.HI R91, RZ, 0x6, R126 ;  /* 0x00000006ff5b7819 */ /* 0x010fe4000001167e */
[----:B------:R-:W-:Y:S02]  /*8900*/  LOP3.LUT R124, R124, 0x70, RZ, 0xfc, !PT ;  /* 0x000000707c7c7812 */ /* 0x000fe400078efcff */
[----:B------:R-:W-:Y:S01]  /*8910*/  SGXT.U32 R91, R91, 0x1 ;  /* 0x000000015b5b781a */ /* 0x000fe20000000000 */
[----:B------:R-:W-:Y:S01]  /*8920*/  @!P5 IMAD.MOV.U32 R125, RZ, RZ, R44 ;  /* 0x000000ffff7dd224 */ /* 0x000fe200078e002c */
[----:B------:R-:W-:Y:S01]  /*8930*/  ISETP.GE.AND P0, PT, R124, UR22, PT ;  /* 0x000000167c007c0c */ /* 0x000fe2000bf06270 */
[----:B------:R-:W-:Y:S01]  /*8940*/  @!P5 IMAD.MOV.U32 R124, RZ, RZ, R42 ;  /* 0x000000ffff7cd224 */ /* 0x000fe200078e002a */
[----:B0-----:R-:W-:-:S02]  /*8950*/  PRMT R122, RZ, 0x7610, R122 ;  /* 0x00007610ff7a7816 */ /* 0x001fc4000000007a */
[----:B------:R-:W-:-:S04]  /*8960*/  LOP3.LUT R91, R91, 0x36, RZ, 0xfc, !PT ;  /* 0x000000365b5b7812 */ /* 0x000fc800078efcff */
[----:B------:R0:W4:Y:S01]  /*8970*/  @!P5 LDG.E.U8 R122, desc[UR20][R124.64] ;  /* 0x000000147c7ad981 */ /* 0x000122000c1e1100 */
        /* <DEDUP_REMOVED lines=11> */
[----:B------:R-:W-:Y:S02]  /*8a30*/  SGXT.U32 R91, R91, 0x1 ;  /* 0x000000015b5b781a */ /* 0x000fe40000000000 */
[----:B------:R-:W-:Y:S01]  /*8a40*/  PRMT R134, RZ, 0x7610, R134 ;  /* 0x00007610ff867816 */ /* 0x000fe20000000086 */
[----:B0-----:R-:W-:Y:S02]  /*8a50*/  @!P2 IMAD.MOV.U32 R124, RZ, RZ, R26 ;  /* 0x000000ffff7ca224 */ /* 0x001fe400078e001a */
[----:B------:R-:W-:Y:S01]  /*8a60*/  @!P2 IMAD.MOV.U32 R125, RZ, RZ, R29 ;  /* 0x000000ffff7da224 */ /* 0x000fe200078e001d */
[----:B------:R-:W-:-:S02]  /*8a70*/  LOP3.LUT R91, R91, 0x3c, RZ, 0xfc, !PT ;  /* 0x0000003c5b5b7812 */ /* 0x000fc400078efcff */
[----:B------:R-:W-:Y:S02]  /*8a80*/  PRMT R151, RZ, 0x7610, R151 ;  /* 0x00007610ff977816 */ /* 0x000fe40000000097 */
[----:B------:R0:W2:Y:S01]  /*8a90*/  @!P2 LDG.E.U8 R134, desc[UR20][R124.64] ;  /* 0x000000147c86a981 */ /* 0x0000a2000c1e1100 */
[----:B------:R-:W-:Y:S02]  /*8aa0*/  ISETP.GE.AND P2, PT, R91, UR22, PT ;  /* 0x000000165b007c0c */ /* 0x000fe4000bf46270 */
[----:B------:R-:W-:Y:S01]  /*8ab0*/  PRMT R148, RZ, 0x7610, R148 ;  /* 0x00007610ff947816 */ /* 0x000fe20000000094 */
[----:B0-----:R-:W-:Y:S02]  /*8ac0*/  @!P0 IMAD.MOV.U32 R124, RZ, RZ, R27 ;  /* 0x000000ffff7c8224 */ /* 0x001fe400078e001b */
[----:B------:R-:W-:Y:S01]  /*8ad0*/  @!P0 IMAD.MOV.U32 R125, RZ, RZ, R30 ;  /* 0x000000ffff7d8224 */ /* 0x000fe200078e001e */
[----:B------:R-:W-:Y:S01]  /*8ae0*/  PRMT R123, RZ, 0x7610, R123 ;  /* 0x00007610ff7b7816 */ /* 0x000fe2000000007b */
[----:B------:R-:W-:-:S03]  /*8af0*/  @!P5 IMAD.MOV.U32 R127, RZ, RZ, R98 ;  /* 0x000000ffff7fd224 */ /* 0x000fc600078e0062 */
[----:B------:R0:W2:Y:S01]  /*8b00*/  @!P0 LDG.E.U8 R151, desc[UR20][R124.64] ;  /* 0x000000147c978981 */ /* 0x0000a2000c1e1100 */
[----:B-1----:R-:W-:Y:S02]  /*8b10*/  SHF.R.U32.HI R91, RZ, 0x6, R126 ;  /* 0x00000006ff5b7819 */ /* 0x002fe4000001167e */
[----:B------:R-:W-:Y:S02]  /*8b20*/  LEA.HI R126, R126, 0x3e, RZ, 0x1a ;  /* 0x0000003e7e7e7811 */ /* 0x000fe400078fd0ff */
[----:B------:R-:W-:Y:S02]  /*8b30*/  SGXT.U32 R91, R91, 0x1 ;  /* 0x000000015b5b781a */ /* 0x000fe40000000000 */
[----:B------:R-:W-:Y:S01]  /*8b40*/  ISETP.GE.AND P0, PT, R126, UR22, PT ;  /* 0x000000167e007c0c */ /* 0x000fe2000bf06270 */
[----:B0-----:R-:W-:Y:S01]  /*8b50*/  @!P1 IMAD.MOV.U32 R124, RZ, RZ, R165 ;  /* 0x000000ffff7c9224 */ /* 0x001fe200078e00a5 */
[----:B------:R-:W-:Y:S01]  /*8b60*/  LOP3.LUT R91, R91, 0x42, RZ, 0xfc, !PT ;  /* 0x000000425b5b7812 */ /* 0x000fe200078efcff */
[----:B------:R-:W-:-:S02]  /*8b70*/  @!P1 IMAD.MOV.U32 R125, RZ, RZ, R158 ;  /* 0x000000ffff7d9224 */ /* 0x000fc400078e009e */
[----:B------:R-:W-:-:S03]  /*8b80*/  @!P5 IMAD.MOV.U32 R126, RZ, RZ, R97 ;  /* 0x000000ffff7ed224 */ /* 0x000fc600078e0061 */
[----:B------:R0:W2:Y:S01]  /*8b90*/  @!P1 LDG.E.U8 R148, desc[UR20][R124.64] ;  /* 0x000000147c949981 */ /* 0x0000a2000c1e1100 */
[----:B------:R-:W-:Y:S02]  /*8ba0*/  ISETP.GE.AND P1, PT, R91, UR22, PT ;  /* 0x000000165b007c0c */ /* 0x000fe4000bf26270 */
[----:B------:R-:W1:Y:S01]  /*8bb0*/  S2R R91, SR_TID.X ;  /* 0x00000000005b7919 */ /* 0x000e620000002100 */
[----:B------:R0:W2:Y:S02]  /*8bc0*/  @!P5 LDG.E.U8 R123, desc[UR20][R126.64] ;  /* 0x000000147e7bd981 */ /* 0x0000a4000c1e1100 */
[----:B0-----:R-:W-:Y:S02]  /*8bd0*/  PRMT R125, RZ, 0x7610, R125 ;  /* 0x00007610ff7d7816 */ /* 0x001fe4000000007d */
[----:B------:R-:W-:Y:S01]  /*8be0*/  PRMT R124, RZ, 0x7610, R124 ;  /* 0x00007610ff7c7816 */ /* 0x000fe2000000007c */
[----:B------:R-:W-:Y:S02]  /*8bf0*/  @!P4 IMAD.MOV.U32 R126, RZ, RZ, R45 ;  /* 0x000000ffff7ec224 */ /* 0x000fe400078e002d */
[----:B------:R-:W-:-:S05]  /*8c00*/  @!P4 IMAD.MOV.U32 R127, RZ, RZ, R47 ;  /* 0x000000ffff7fc224 */ /* 0x000fca00078e002f */
[----:B------:R0:W2:Y:S02]  /*8c10*/  @!P4 LDG.E.U8 R125, desc[UR20][R126.64] ;  /* 0x000000147e7dc981 */ /* 0x0000a4000c1e1100 */
[----:B0-----:R-:W-:Y:S02]  /*8c20*/  @!P2 IMAD.MOV.U32 R126, RZ, RZ, R75 ;  /* 0x000000ffff7ea224 */ /* 0x001fe400078e004b */
[----:B------:R-:W-:-:S05]  /*8c30*/  @!P2 IMAD.MOV.U32 R127, RZ, RZ, R76 ;  /* 0x000000ffff7fa224 */ /* 0x000fca00078e004c */
[----:B------:R0:W2:Y:S02]  /*8c40*/  @!P2 LDG.E.U8 R124, desc[UR20][R126.64] ;  /* 0x000000147e7ca981 */ /* 0x0000a4000c1e1100 */
[----:B0-----:R-:W0:Y:S01]  /*8c50*/  S2R R127, SR_TID.X ;  /* 0x00000000007f7919 */ /* 0x001e220000002100 */
[----:B-1----:R-:W-:-:S04]  /*8c60*/  SHF.R.U32.HI R91, RZ, 0x6, R91 ;  /* 0x00000006ff5b7819 */ /* 0x002fc8000001165b */
[----:B------:R-:W-:-:S04]  /*8c70*/  SGXT.U32 R91, R91, 0x1 ;  /* 0x000000015b5b781a */ /* 0x000fc80000000000 */
[----:B------:R-:W-:-:S04]  /*8c80*/  LOP3.LUT R91, R91, 0x44, RZ, 0xfc, !PT ;  /* 0x000000445b5b7812 */ /* 0x000fc800078efcff */
[----:B------:R-:W-:Y:S01]  /*8c90*/  ISETP.GE.AND P5, PT, R91, UR22, PT ;  /* 0x000000165b007c0c */ /* 0x000fe2000bfa6270 */
[----:B------:R-:W-:Y:S01]  /*8ca0*/  @!P0 IMAD.MOV.U32 R126, RZ, RZ, R110 ;  /* 0x000000ffff7e8224 */ /* 0x000fe200078e006e */
[----:B------:R-:W-:Y:S02]  /*8cb0*/  PRMT R129, RZ, 0x7610, R129 ;  /* 0x00007610ff817816 */ /* 0x000fe40000000081 */
[--C-:B0-----:R-:W-:Y:S02]  /*8cc0*/  SHF.R.U32.HI R91, RZ, 0x6, R127.reuse ;  /* 0x00000006ff5b7819 */ /* 0x101fe4000001167f */
[----:B------:R-:W-:-:S04]  /*8cd0*/  SHF.R.U32.HI R127, RZ, 0x6, R127 ;  /* 0x00000006ff7f7819 */ /* 0x000fc8000001167f */
[----:B------:R-:W-:-:S04]  /*8ce0*/  SGXT.U32 R127, R127, 0x1 ;  /* 0x000000017f7f781a */ /* 0x000fc80000000000 */
[----:B------:R-:W-:-:S04]  /*8cf0*/  LOP3.LUT R127, R127, 0x46, RZ, 0xfc, !PT ;  /* 0x000000467f7f7812 */ /* 0x000fc800078efcff */
[----:B------:R-:W-:Y:S01]  /*8d00*/  ISETP.GE.AND P4, PT, R127, UR22, PT ;  /* 0x000000167f007c0c */ /* 0x000fe2000bf86270 */
[----:B------:R-:W-:Y:S01]  /*8d10*/  @!P0 IMAD.MOV.U32 R127, RZ, RZ, R112 ;  /* 0x000000ffff7f8224 */ /* 0x000fe200078e0070 */
[----:B------:R-:W-:-:S04]  /*8d20*/  PRMT R130, RZ, 0x7610, R130 ;  /* 0x00007610ff827816 */ /* 0x000fc80000000082 */
[----:B------:R0:W2:Y:S01]  /*8d30*/  @!P0 LDG.E.U8 R129, desc[UR20][R126.64] ;  /* 0x000000147e818981 */ /* 0x0000a2000c1e1100 */
[----:B------:R-:W-:Y:S01]  /*8d40*/  SGXT.U32 R91, R91, 0x1 ;  /* 0x000000015b5b781a */ /* 0x000fe20000000000 */
[----:B0-----:R-:W-:Y:S02]  /*8d50*/  @!P1 IMAD.MOV.U32 R126, RZ, RZ, R46 ;  /* 0x000000ffff7e9224 */ /* 0x001fe400078e002e */
[----:B------:R-:W-:-:S05]  /*8d60*/  @!P1 IMAD.MOV.U32 R127, RZ, RZ, R48 ;  /* 0x000000ffff7f9224 */ /* 0x000fca00078e0030 */
[----:B------:R0:W2:Y:S01]  /*8d70*/  @!P1 LDG.E.U8 R130, desc[UR20][R126.64] ;  /* 0x000000147e829981 */ /* 0x0000a2000c1e1100 */
[----:B------:R-:W-:Y:S01]  /*8d80*/  LOP3.LUT R91, R91, 0x4a, RZ, 0xfc, !PT ;  /* 0x0000004a5b5b7812 */ /* 0x000fe200078efcff */
[----:B0-----:R-:W0:Y:S03]  /*8d90*/  S2R R127, SR_TID.X ;  /* 0x00000000007f7919 */ /* 0x001e260000002100 */
[----:B------:R-:W-:Y:S02]  /*8da0*/  ISETP.GE.AND P2, PT, R91, UR22, PT ;  /* 0x000000165b007c0c */ /* 0x000fe4000bf46270 */
[----:B------:R-:W1:Y:S01]  /*8db0*/  S2R R91, SR_TID.X ;  /* 0x00000000005b7919 */ /* 0x000e620000002100 */
[----:B------:R-:W-:Y:S01]  /*8dc0*/  PRMT R131, RZ, 0x7610, R131 ;  /* 0x00007610ff837816 */ /* 0x000fe20000000083 */
[----:B------:R-:W-:Y:S01]  /*8dd0*/  @!P5 IMAD.MOV.U32 R126, RZ, RZ, R77 ;  /* 0x000000ffff7ed224 */ /* 0x000fe200078e004d */
[----:B------:R-:W-:-:S02]  /*8de0*/  PRMT R132, RZ, 0x7610, R132 ;  /* 0x00007610ff847816 */ /* 0x000fc40000000084 */
[----:B0-----:R-:W-:-:S04]  /*8df0*/  SHF.R.U32.HI R127, RZ, 0x6, R127 ;  /* 0x00000006ff7f7819 */ /* 0x001fc8000001167f */
[----:B------:R-:W-:-:S04]  /*8e00*/  SGXT.U32 R127, R127, 0x1 ;  /* 0x000000017f7f781a */ /* 0x000fc80000000000 */
[----:B------:R-:W-:Y:S02]  /*8e10*/  LOP3.LUT R127, R127, 0x4c, RZ, 0xfc, !PT ;  /* 0x0000004c7f7f7812 */ /* 0x000fe400078efcff */
[----:B-1----:R-:W-:Y:S02]  /*8e20*/  LEA.HI R91, R91, 0x4e, RZ, 0x1a ;  /* 0x0000004e5b5b7811 */ /* 0x002fe400078fd0ff */
[----:B------:R-:W-:Y:S01]  /*8e30*/  ISETP.GE.AND P0, PT, R127, UR22, PT ;  /* 0x000000167f007c0c */ /* 0x000fe2000bf06270 */
[----:B------:R-:W-:Y:S01]  /*8e40*/  @!P5 IMAD.MOV.U32 R127, RZ, RZ, R79 ;  /* 0x000000ffff7fd224 */ /* 0x000fe200078e004f */
[----:B------:R-:W-:Y:S02]  /*8e50*/  ISETP.GE.AND P1, PT, R91, UR22, PT ;  /* 0x000000165b007c0c */ /* 0x000fe4000bf26270 */
[----:B------:R-:W0:Y:S02]  /*8e60*/  S2R R91, SR_TID.X ;  /* 0x00000000005b7919 */ /* 0x000e240000002100 */
[----:B------:R1:W2:Y:S01]  /*8e70*/  @!P5 LDG.E.U8 R131, desc[UR20][R126.64] ;  /* 0x000000147e83d981 */ /* 0x0002a2000c1e1100 */
[----:B------:R-:W-:Y:S01]  /*8e80*/  PRMT R133, RZ, 0x7610, R133 ;  /* 0x00007610ff857816 */ /* 0x000fe20000000085 */
[----:B-1----:R-:W-:-:S02]  /*8e90*/  @!P4 IMAD.MOV.U32 R126, RZ, RZ, R99 ;  /* 0x000000ffff7ec224 */ /* 0x002fc400078e0063 */
[----:B------:R-:W-:-:S05]  /*8ea0*/  @!P4 IMAD.MOV.U32 R127, RZ, RZ, R101 ;  /* 0x000000ffff7fc224 */ /* 0x000fca00078e0065 */
[----:B------:R1:W2:Y:S02]  /*8eb0*/  @!P4 LDG.E.U8 R132, desc[UR20][R126.64] ;  /* 0x000000147e84c981 */ /* 0x0002a4000c1e1100 */
[----:B-1----:R-:W-:Y:S02]  /*8ec0*/  @!P2 IMAD.MOV.U32 R126, RZ, RZ, R49 ;  /* 0x000000ffff7ea224 */ /* 0x002fe400078e0031 */
[----:B------:R-:W-:-:S05]  /*8ed0*/  @!P2 IMAD.MOV.U32 R127, RZ, RZ, R51 ;  /* 0x000000ffff7fa224 */ /* 0x000fca00078e0033 */
[----:B------:R1:W2:Y:S02]  /*8ee0*/  @!P2 LDG.E.U8 R133, desc[UR20][R126.64] ;  /* 0x000000147e85a981 */ /* 0x0002a4000c1e1100 */
[----:B-1----:R-:W1:Y:S01]  /*8ef0*/  S2R R127, SR_TID.X ;  /* 0x00000000007f7919 */ /* 0x002e620000002100 */
[----:B0-----:R-:W-:-:S04]  /*8f00*/  SHF.R.U32.HI R91, RZ, 0x6, R91 ;  /* 0x00000006ff5b7819 */ /* 0x001fc8000001165b */
[----:B------:R-:W-:-:S04]  /*8f10*/  SGXT.U32 R91, R91, 0x1 ;  /* 0x000000015b5b781a */ /* 0x000fc80000000000 */
[----:B------:R-:W-:-:S04]  /*8f20*/  LOP3.LUT R91, R91, 0x52, RZ, 0xfc, !PT ;  /* 0x000000525b5b7812 */ /* 0x000fc800078efcff */
[----:B------:R-:W-:Y:S01]  /*8f30*/  ISETP.GE.AND P5, PT, R91, UR22, PT ;  /* 0x000000165b007c0c */ /* 0x000fe2000bfa6270 */
[----:B------:R-:W-:Y:S01]  /*8f40*/  @!P0 IMAD.MOV.U32 R126, RZ, RZ, R78 ;  /* 0x000000ffff7e8224 */ /* 0x000fe200078e004e */
[----:B------:R-:W-:Y:S02]  /*8f50*/  PRMT R149, RZ, 0x7610, R149 ;  /* 0x00007610ff957816 */ /* 0x000fe40000000095 */
[--C-:B-1----:R-:W-:Y:S02]  /*8f60*/  SHF.R.U32.HI R91, RZ, 0x6, R127.reuse ;  /* 0x00000006ff5b7819 */ /* 0x102fe4000001167f */
[----:B------:R-:W-:Y:S02]  /*8f70*/  SHF.R.U32.HI R127, RZ, 0x6, R127 ;  /* 0x00000006ff7f7819 */ /* 0x000fe4000001167f */
[----:B------:R-:W-:Y:S02]  /*8f80*/  SGXT.U32 R91, R91, 0x1 ;  /* 0x000000015b5b781a */ /* 0x000fe40000000000 */
[----:B------:R-:W-:-:S02]  /*8f90*/  SGXT.U32 R127, R127, 0x1 ;  /* 0x000000017f7f781a */ /* 0x000fc40000000000 */
[----:B------:R-:W-:Y:S02]  /*8fa0*/  LOP3.LUT R91, R91, 0x56, RZ, 0xfc, !PT ;  /* 0x000000565b5b7812 */ /* 0x000fe400078efcff */
[----:B------:R-:W-:Y:S02]  /*8fb0*/  LOP3.LUT R127, R127, 0x54, RZ, 0xfc, !PT ;  /* 0x000000547f7f7812 */ /* 0x000fe400078efcff */
[----:B------:R-:W-:Y:S02]  /*8fc0*/  ISETP.GE.AND P2, PT, R91, UR22, PT ;  /* 0x000000165b007c0c */ /* 0x000fe4000bf46270 */
[----:B------:R-:W0:Y:S01]  /*8fd0*/  S2R R91, SR_TID.X ;  /* 0x00000000005b7919 */ /* 0x000e220000002100 */
[----:B------:R-:W-:Y:S01]  /*8fe0*/  ISETP.GE.AND P4, PT, R127, UR22, PT ;  /* 0x000000167f007c0c */ /* 0x000fe2000bf86270 */
[----:B------:R-:W-:Y:S01]  /*8ff0*/  @!P0 IMAD.MOV.U32 R127, RZ, RZ, R80 ;  /* 0x000000ffff7f8224 */ /* 0x000fe200078e0050 */
[----:B------:R-:W-:-:S04]  /*9000*/  PRMT R150, RZ, 0x7610, R150 ;  /* 0x00007610ff967816 */ /* 0x000fc80000000096 */
        /* <DEDUP_REMOVED lines=8> */
[----:B------:R-:W-:Y:S02]  /*9090*/  ISETP.GE.AND P1, PT, R91, UR22, PT ;  /* 0x000000165b007c0c */ /* 0x000fe4000bf26270 */
[----:B------:R-:W0:Y:S01]  /*90a0*/  S2R R91, SR_TID.X ;  /* 0x00000000005b7919 */ /* 0x000e220000002100 */
[----:B------:R-:W-:Y:S01]  /*90b0*/  PRMT R152, RZ, 0x7610, R152 ;  /* 0x00007610ff987816 */ /* 0x000fe20000000098 */
[----:B------:R-:W-:Y:S01]  /*90c0*/  @!P5 IMAD.MOV.U32 R126, RZ, RZ, R50 ;  /* 0x000000ffff7ed224 */ /* 0x000fe200078e0032 */
[----:B-1----:R-:W-:-:S04]  /*90d0*/  SHF.R.U32.HI R127, RZ, 0x6, R127 ;  /* 0x00000006ff7f7819 */ /* 0x002fc8000001167f */
[----:B------:R-:W-:-:S04]  /*90e0*/  SGXT.U32 R127, R127, 0x1 ;  /* 0x000000017f7f781a */ /* 0x000fc80000000000 */
[----:B------:R-:W-:-:S04]  /*90f0*/  LOP3.LUT R127, R127, 0x5a, RZ, 0xfc, !PT ;  /* 0x0000005a7f7f7812 */ /* 0x000fc800078efcff */
[----:B------:R-:W-:Y:S01]  /*9100*/  ISETP.GE.AND P0, PT, R127, UR22, PT ;  /* 0x000000167f007c0c */ /* 0x000fe2000bf06270 */
[----:B------:R-:W-:Y:S01]  /*9110*/  @!P5 IMAD.MOV.U32 R127, RZ, RZ, R52 ;  /* 0x000000ffff7fd224 */ /* 0x000fe200078e0034 */
[----:B------:R-:W-:-:S04]  /*9120*/  PRMT R153, RZ, 0x7610, R153 ;  /* 0x00007610ff997816 */ /* 0x000fc80000000099 */
[----:B------:R1:W2:Y:S01]  /*9130*/  @!P5 LDG.E.U8 R152, desc[UR20][R126.64] ;  /* 0x000000147e98d981 */ /* 0x0002a2000c1e1100 */
[----:B------:R-:W-:Y:S01]  /*9140*/  PRMT R154, RZ, 0x7610, R154 ;  /* 0x00007610ff9a7816 */ /* 0x000fe2000000009a */
[----:B-1----:R-:W-:Y:S02]  /*9150*/  @!P4 IMAD.MOV.U32 R126, RZ, RZ, R81 ;  /* 0x000000ffff7ec224 */ /* 0x002fe400078e0051 */
[----:B------:R-:W-:-:S05]  /*9160*/  @!P4 IMAD.MOV.U32 R127, RZ, RZ, R82 ;  /* 0x000000ffff7fc224 */ /* 0x000fca00078e0052 */
[----:B------:R1:W2:Y:S02]  /*9170*/  @!P4 LDG.E.U8 R153, desc[UR20][R126.64] ;  /* 0x000000147e99c981 */ /* 0x0002a4000c1e1100 */
[----:B-1----:R-:W-:Y:S02]  /*9180*/  @!P2 IMAD.MOV.U32 R126, RZ, RZ, R100 ;  /* 0x000000ffff7ea224 */ /* 0x002fe400078e0064 */
[----:B------:R-:W-:-:S05]  /*9190*/  @!P2 IMAD.MOV.U32 R127, RZ, RZ, R102 ;  /* 0x000000ffff7fa224 */ /* 0x000fca00078e0066 */
[----:B------:R0:W2:Y:S01]  /*91a0*/  @!P2 LDG.E.U8 R154, desc[UR20][R126.64] ;  /* 0x000000147e9aa981 */ /* 0x0000a2000c1e1100 */
[----:B------:R-:W-:Y:S02]  /*91b0*/  PRMT R159, RZ, 0x7610, R159 ;  /* 0x00007610ff9f7816 */ /* 0x000fe4000000009f */
[----:B0-----:R-:W-:Y:S01]  /*91c0*/  LEA.HI R127, R91, 0x5e, RZ, 0x1a ;  /* 0x0000005e5b7f7811 */ /* 0x001fe200078fd0ff */
[----:B------:R-:W-:-:S03]  /*91d0*/  @!P0 IMAD.MOV.U32 R126, RZ, RZ, R53 ;  /* 0x000000ffff7e8224 */ /* 0x000fc600078e0035 */
[----:B------:R-:W-:Y:S01]  /*91e0*/  ISETP.GE.AND P2, PT, R127, UR22, PT ;  /* 0x000000167f007c0c */ /* 0x000fe2000bf46270 */
[----:B------:R-:W-:Y:S01]  /*91f0*/  @!P0 IMAD.MOV.U32 R127, RZ, RZ, R54 ;  /* 0x000000ffff7f8224 */ /* 0x000fe200078e0036 */
[----:B------:R-:W-:-:S04]  /*9200*/  PRMT R160, RZ, 0x7610, R160 ;  /* 0x00007610ffa07816 */ /* 0x000fc800000000a0 */
[----:B------:R0:W2:Y:S01]  /*9210*/  @!P0 LDG.E.U8 R159, desc[UR20][R126.64] ;  /* 0x000000147e9f8981 */ /* 0x0000a2000c1e1100 */
[----:B------:R-:W-:Y:S01]  /*9220*/  PRMT R164, RZ, 0x7610, R164 ;  /* 0x00007610ffa47816 */ /* 0x000fe200000000a4 */
[----:B0-----:R-:W-:Y:S02]  /*9230*/  @!P1 IMAD.MOV.U32 R126, RZ, RZ, R83 ;  /* 0x000000ffff7e9224 */ /* 0x001fe400078e0053 */
[----:B------:R-:W-:-:S05]  /*9240*/  @!P1 IMAD.MOV.U32 R127, RZ, RZ, R85 ;  /* 0x000000ffff7f9224 */ /* 0x000fca00078e0055 */
[----:B------:R0:W2:Y:S02]  /*9250*/  @!P1 LDG.E.U8 R160, desc[UR20][R126.64] ;  /* 0x000000147ea09981 */ /* 0x0000a4000c1e1100 */
[----:B0-----:R-:W-:Y:S02]  /*9260*/  @!P2 IMAD.MOV.U32 R126, RZ, RZ, R115 ;  /* 0x000000ffff7ea224 */ /* 0x001fe400078e0073 */
[----:B------:R-:W-:-:S05]  /*9270*/  @!P2 IMAD.MOV.U32 R127, RZ, RZ, R116 ;  /* 0x000000ffff7fa224 */ /* 0x000fca00078e0074 */
[----:B------:R0:W2:Y:S02]  /*9280*/  @!P2 LDG.E.U8 R164, desc[UR20][R126.64] ;  /* 0x000000147ea4a981 */ /* 0x0000a4000c1e1100 */
[----:B0-----:R-:W0:Y:S01]  /*9290*/  S2R R127, SR_TID.X ;  /* 0x00000000007f7919 */ /* 0x001e220000002100 */
[----:B------:R-:W-:-:S04]  /*92a0*/  SHF.R.U32.HI R91, RZ, 0x6, R91 ;  /* 0x00000006ff5b7819 */ /* 0x000fc8000001165b */
[----:B------:R-:W-:-:S04]  /*92b0*/  SGXT.U32 R91, R91, 0x1 ;  /* 0x000000015b5b781a */ /* 0x000fc80000000000 */
[----:B------:R-:W-:-:S04]  /*92c0*/  LOP3.LUT R91, R91, 0x62, RZ, 0xfc, !PT ;  /* 0x000000625b5b7812 */ /* 0x000fc800078efcff */
[----:B------:R-:W-:Y:S02]  /*92d0*/  ISETP.GE.AND P0, PT, R91, UR22, PT ;  /* 0x000000165b007c0c */ /* 0x000fe4000bf06270 */
[----:B0-----:R-:W-:-:S04]  /*92e0*/  SHF.R.U32.HI R127, RZ, 0x6, R127 ;  /* 0x00000006ff7f7819 */ /* 0x001fc8000001167f */
[----:B------:R-:W-:-:S04]  /*92f0*/  SGXT.U32 R127, R127, 0x1 ;  /* 0x000000017f7f781a */ /* 0x000fc80000000000 */
[----:B------:R-:W-:-:S04]  /*9300*/  LOP3.LUT R127, R127, 0x64, RZ, 0xfc, !PT ;  /* 0x000000647f7f7812 */ /* 0x000fc800078efcff */
[----:B------:R-:W-:Y:S01]  /*9310*/  ISETP.GE.AND P1, PT, R127, UR22, PT ;  /* 0x000000167f007c0c */ /* 0x000fe2000bf26270 */
[----:B------:R-:W-:Y:S01]  /*9320*/  @!P0 IMAD.MOV.U32 R126, RZ, RZ, R55 ;  /* 0x000000ffff7e8224 */ /* 0x000fe200078e0037 */
[----:B------:R-:W-:Y:S01]  /*9330*/  PRMT R166, RZ, 0x7610, R166 ;  /* 0x00007610ffa67816 */ /* 0x000fe200000000a6 */
[----:B------:R-:W-:Y:S01]  /*9340*/  @!P0 IMAD.MOV.U32 R127, RZ, RZ, R57 ;  /* 0x000000ffff7f8224 */ /* 0x000fe200078e0039 */
[----:B------:R-:W-:Y:S01]  /*9350*/  PRMT R168, RZ, 0x7610, R168 ;  /* 0x00007610ffa87816 */ /* 0x000fe200000000a8 */
[----:B------:R-:W0:Y:S03]  /*9360*/  S2R R91, SR_TID.X ;  /* 0x00000000005b7919 */ /* 0x000e260000002100 */
[----:B------:R1:W2:Y:S05]  /*9370*/  @!P0 LDG.E.U8 R166, desc[UR20][R126.64] ;  /* 0x000000147ea68981 */ /* 0x0002aa000c1e1100 */
[----:B-1----:R-:W-:-:S02]  /*9380*/  @!P1 IMAD.MOV.U32 R126, RZ, RZ, R84 ;  /* 0x000000ffff7e9224 */ /* 0x002fc400078e0054 */
        /* <DEDUP_REMOVED lines=8> */
[----:B-1----:R-:W-:-:S04]  /*9410*/  SHF.R.U32.HI R127, RZ, 0x6, R127 ;  /* 0x00000006ff7f7819 */ /* 0x002fc8000001167f */
[----:B------:R-:W-:-:S04]  /*9420*/  SGXT.U32 R127, R127, 0x1 ;  /* 0x000000017f7f781a */ /* 0x000fc80000000000 */
[----:B------:R-:W-:-:S04]  /*9430*/  LOP3.LUT R127, R127, 0x6a, RZ, 0xfc, !PT ;  /* 0x0000006a7f7f7812 */ /* 0x000fc800078efcff */
[----:B------:R-:W-:Y:S01]  /*9440*/  ISETP.GE.AND P1, PT, R127, UR22, PT ;  /* 0x000000167f007c0c */ /* 0x000fe2000bf26270 */
[----:B------:R-:W-:Y:S01]  /*9450*/  @!P0 IMAD.MOV.U32 R126, RZ, RZ, R103 ;  /* 0x000000ffff7e8224 */ /* 0x000fe200078e0067 */
[----:B------:R-:W-:Y:S01]  /*9460*/  PRMT R170, RZ, 0x7610, R170 ;  /* 0x00007610ffaa7816 */ /* 0x000fe200000000aa */
[----:B------:R-:W-:Y:S01]  /*9470*/  @!P0 IMAD.MOV.U32 R127, RZ, RZ, R104 ;  /* 0x000000ffff7f8224 */ /* 0x000fe200078e0068 */
[----:B------:R-:W-:-:S04]  /*9480*/  PRMT R172, RZ, 0x7610, R172 ;  /* 0x00007610ffac7816 */ /* 0x000fc800000000ac */
[----:B------:R1:W2:Y:S05]  /*9490*/  @!P0 LDG.E.U8 R170, desc[UR20][R126.64] ;  /* 0x000000147eaa8981 */ /* 0x0002aa000c1e1100 */
        /* <DEDUP_REMOVED lines=8> */
[----:B------:R-:W-:Y:S02]  /*9520*/  PRMT R174, RZ, 0x7610, R174 ;  /* 0x00007610ffae7816 */ /* 0x000fe400000000ae */
[----:B-1----:R-:W-:-:S04]  /*9530*/  LEA.HI R127, R127, 0x6e, RZ, 0x1a ;  /* 0x0000006e7f7f7811 */ /* 0x002fc800078fd0ff */
[----:B------:R-:W-:-:S05]  /*9540*/  ISETP.GE.AND P1, PT, R127, UR22, PT ;  /* 0x000000167f007c0c */ /* 0x000fca000bf26270 */
[----:B------:R-:W-:Y:S02]  /*9550*/  @!P0 IMAD.MOV.U32 R126, RZ, RZ, R87 ;  /* 0x000000ffff7e8224 */ /* 0x000fe400078e0057 */
[----:B------:R-:W-:Y:S01]  /*9560*/  @!P0 IMAD.MOV.U32 R127, RZ, RZ, R88 ;  /* 0x000000ffff7f8224 */ /* 0x000fe200078e0058 */
[----:B------:R-:W-:Y:S01]  /*9570*/  PRMT R176, RZ, 0x7610, R176 ;  /* 0x00007610ffb07816 */ /* 0x000fe200000000b0 */
[----:B------:R-:W0:Y:S03]  /*9580*/  S2R R91, SR_TID.X ;  /* 0x00000000005b7919 */ /* 0x000e260000002100 */
        /* <DEDUP_REMOVED lines=9> */
[----:B-1----:R-:W-:-:S04]  /*9620*/  SHF.R.U32.HI R127, RZ, 0x6, R127 ;  /* 0x00000006ff7f7819 */ /* 0x002fc8000001167f */
        /* <DEDUP_REMOVED lines=11> */
[----:B------:R1:W3:Y:S02]  /*96e0*/  @!P1 LDG.E.U8 R180, desc[UR20][R126.64] ;  /* 0x000000147eb49981 */ /* 0x0002e4000c1e1100 */
        /* <DEDUP_REMOVED lines=14> */
[----:B------:R1:W3:Y:S05]  /*97d0*/  @!P0 LDG.E.U8 R182, desc[UR20][R126.64] ;  /* 0x000000147eb68981 */ /* 0x0002ea000c1e1100 */
[----:B-1----:R-:W-:Y:S02]  /*97e0*/  @!P1 IMAD.MOV.U32 R126, RZ, RZ, R171 ;  /* 0x000000ffff7e9224 */ /* 0x002fe400078e00ab */
        /* <DEDUP_REMOVED lines=8> */
[----:B------:R-:W-:Y:S02]  /*9870*/  PRMT R186, RZ, 0x7610, R186 ;  /* 0x00007610ffba7816 */ /* 0x000fe400000000ba */
[----:B-1----:R-:W-:-:S04]  /*9880*/  LEA.HI R127, R127, 0x7e, RZ, 0x1a ;  /* 0x0000007e7f7f7811 */ /* 0x002fc800078fd0ff */
[----:B------:R-:W-:-:S04]  /*9890*/  ISETP.GE.AND P1, PT, R127, UR22, PT ;  /* 0x000000167f007c0c */ /* 0x000fc8000bf26270 */
[----:B------:R-:W-:Y:S02]  /*98a0*/  @!P0 IMAD.MOV.U32 R126, RZ, RZ, R175 ;  /* 0x000000ffff7e8224 */ /* 0x000fe400078e00af */
[----:B------:R-:W-:Y:S01]  /*98b0*/  @!P0 IMAD.MOV.U32 R127, RZ, RZ, R173 ;  /* 0x000000ffff7f8224 */ /* 0x000fe200078e00ad */
[----:B------:R-:W-:-:S04]  /*98c0*/  PRMT R188, RZ, 0x7610, R188 ;  /* 0x00007610ffbc7816 */ /* 0x000fc800000000bc */
[----:B------:R1:W3:Y:S02]  /*98d0*/  @!P0 LDG.E.U8 R186, desc[UR20][R126.64] ;  /* 0x000000147eba8981 */ /* 0x0002e4000c1e1100 */
[----:B-1----:R-:W-:Y:S02]  /*98e0*/  @!P1 IMAD.MOV.U32 R126, RZ, RZ, R179 ;  /* 0x000000ffff7e9224 */ /* 0x002fe400078e00b3 */
[----:B------:R-:W-:Y:S01]  /*98f0*/  @!P1 IMAD.MOV.U32 R127, RZ, RZ, R177 ;  /* 0x000000ffff7f9224 */ /* 0x000fe200078e00b1 */
[----:B0-----:R-:W-:-:S04]  /*9900*/  LOP3.LUT R91, R91, 0x7f, RZ, 0xc0, !PT ;  /* 0x0000007f5b5b7812 */ /* 0x001fc800078ec0ff */
[----:B------:R0:W3:Y:S01]  /*9910*/  @!P1 LDG.E.U8 R188, desc[UR20][R126.64] ;  /* 0x000000147ebc9981 */ /* 0x0000e2000c1e1100 */
[----:B------:R-:W-:Y:S01]  /*9920*/  BAR.SYNC.DEFER_BLOCKING 0x0 ;  /* 0x0000000000007b1d */ /* 0x000fe20000010000 */
[----:B------:R-:W-:Y:S02]  /*9930*/  ISETP.GE.AND P0, PT, R91, UR22, PT ;  /* 0x000000165b007c0c */ /* 0x000fe4000bf06270 */
[----:B------:R-:W-:Y:S02]  /*9940*/  PRMT R190, RZ, 0x7610, R190 ;  /* 0x00007610ffbe7816 */ /* 0x000fe400000000be */
[----:B------:R-:W-:-:S09]  /*9950*/  PRMT R192, RZ, 0x7610, R192 ;  /* 0x00007610ffc07816 */ /* 0x000fd200000000c0 */
[----:B0-----:R-:W-:Y:S02]  /*9960*/  @!P0 IMAD.MOV.U32 R126, RZ, RZ, R183 ;  /* 0x000000ffff7e8224 */ /* 0x001fe400078e00b7 */
[----:B------:R-:W-:Y:S01]  /*9970*/  @!P0 IMAD.MOV.U32 R127, RZ, RZ, R181 ;  /* 0x000000ffff7f8224 */ /* 0x000fe200078e00b5 */
[----:B------:R-:W-:-:S04]  /*9980*/  PRMT R194, RZ, 0x7610, R194 ;  /* 0x00007610ffc27816 */ /* 0x000fc800000000c2 */
[----:B------:R0:W3:Y:S02]  /*9990*/  @!P0 LDG.E.U8 R190, desc[UR20][R126.64] ;  /* 0x000000147ebe8981 */ /* 0x0000e4000c1e1100 */
[----:B0-----:R-:W-:Y:S02]  /*99a0*/  @!P0 IMAD.MOV.U32 R126, RZ, RZ, R209 ;  /* 0x000000ffff7e8224 */ /* 0x001fe400078e00d1 */
[----:B------:R-:W-:-:S05]  /*99b0*/  @!P0 IMAD.MOV.U32 R127, RZ, RZ, R208 ;  /* 0x000000ffff7f8224 */ /* 0x000fca00078e00d0 */
[----:B------:R0:W3:Y:S01]  /*99c0*/  @!P0 LDG.E.U8 R192, desc[UR20][R126.64] ;  /* 0x000000147ec08981 */ /* 0x0000e2000c1e1100 */
[----:B------:R-:W-:Y:S01]  /*99d0*/  PRMT R196, RZ, 0x7610, R196 ;  /* 0x00007610ffc47816 */ /* 0x000fe200000000c4 */
        /* <DEDUP_REMOVED lines=14> */
[----:B------:R0:W3:Y:S04]  /*9ac0*/  @!P0 LDG.E.U8 R200, desc[UR20][R126.64] ;  /* 0x000000147ec88981 */ /* 0x0000e8000c1e1100 */
[----:B------:R1:W-:Y:S01]  /*9ad0*/  STS.U8 [R91+UR9+0x2000], R147 ;  /* 0x002000935b007988 */ /* 0x0003e20008000009 */
[----:B0-----:R-:W-:Y:S02]  /*9ae0*/  @!P0 IMAD.MOV.U32 R126, RZ, RZ, R227 ;  /* 0x000000ffff7e8224 */ /* 0x001fe400078e00e3 */
[----:B------:R-:W-:Y:S01]  /*9af0*/  @!P0 IMAD.MOV.U32 R127, RZ, RZ, R226 ;  /* 0x000000ffff7f8224 */ /* 0x000fe200078e00e2 */
[----:B-1----:R-:W-:-:S04]  /*9b00*/  PRMT R147, RZ, 0x7610, R147 ;  /* 0x00007610ff937816 */ /* 0x002fc80000000093 */
[----:B------:R0:W3:Y:S04]  /*9b10*/  @!P0 LDG.E.U8 R202, desc[UR20][R126.64] ;  /* 0x000000147eca8981 */ /* 0x0000e8000c1e1100 */
[----:B------:R1:W-:Y:S01]  /*9b20*/  STS.U8 [R91+UR9+0x2200], R146 ;  /* 0x002200925b007988 */ /* 0x0003e20008000009 */
[----:B0-----:R-:W-:Y:S02]  /*9b30*/  @!P0 IMAD.MOV.U32 R126, RZ, RZ, R245 ;  /* 0x000000ffff7e8224 */ /* 0x001fe400078e00f5 */
[----:B------:R-:W-:Y:S01]  /*9b40*/  @!P0 IMAD.MOV.U32 R127, RZ, RZ, R244 ;  /* 0x000000ffff7f8224 */ /* 0x000fe200078e00f4 */
[----:B-1----:R-:W-:-:S04]  /*9b50*/  PRMT R146, RZ, 0x7610, R146 ;  /* 0x00007610ff927816 */ /* 0x002fc80000000092 */
[----:B------:R0:W3:Y:S04]  /*9b60*/  @!P0 LDG.E.U8 R147, desc[UR20][R126.64] ;  /* 0x000000147e938981 */ /* 0x0000e8000c1e1100 */
[----:B--2---:R1:W-:Y:S01]  /*9b70*/  STS.U8 [R91+UR9+0x2400], R145 ;  /* 0x002400915b007988 */ /* 0x0043e20008000009 */
[----:B0-----:R-:W-:Y:S02]  /*9b80*/  @!P0 IMAD.MOV.U32 R126, RZ, RZ, R191 ;  /* 0x000000ffff7e8224 */ /* 0x001fe400078e00bf */
[----:B------:R-:W-:Y:S01]  /*9b90*/  @!P0 IMAD.MOV.U32 R127, RZ, RZ, R189 ;  /* 0x000000ffff7f8224 */ /* 0x000fe200078e00bd */
[----:B-1----:R-:W-:-:S04]  /*9ba0*/  PRMT R145, RZ, 0x7610, R145 ;  /* 0x00007610ff917816 */ /* 0x002fc80000000091 */
[----:B------:R0:W2:Y:S04]  /*9bb0*/  @!P0 LDG.E.U8 R146, desc[UR20][R126.64] ;  /* 0x000000147e928981 */ /* 0x0000a8000c1e1100 */
[----:B------:R1:W-:Y:S01]  /*9bc0*/  STS.U8 [R91+UR9+0x2600], R144 ;  /* 0x002600905b007988 */ /* 0x0003e20008000009 */
        /* <DEDUP_REMOVED lines=63> */
[----:B------:R0:W2:Y:S02]  /*9fc0*/  @!P0 LDG.E.U8 R151, desc[UR20][R126.64] ;  /* 0x000000147e978981 */ /* 0x0000a4000c1e1100 */
[----:B0-----:R-:W-:Y:S02]  /*9fd0*/  @!P0 IMAD.MOV.U32 R126, RZ, RZ, R235 ;  /* 0x000000ffff7e8224 */ /* 0x001fe400078e00eb */
[----:B------:R-:W-:-:S05]  /*9fe0*/  @!P0 IMAD.MOV.U32 R127, RZ, RZ, R234 ;  /* 0x000000ffff7f8224 */ /* 0x000fca00078e00ea */
[----:B------:R0:W2:Y:S04]  /*9ff0*/  @!P0 LDG.E.U8 R148, desc[UR20][R126.64] ;  /* 0x000000147e948981 */ /* 0x0000a8000c1e1100 */
[----:B------:R-:W0:Y:S01]  /*a000*/  LDL R127, [R1] ;  /* 0x00000000017f7983 */ /* 0x000e220000100800 */
[----:B------:R-:W-:-:S05]  /*a010*/  LOP3.LUT R91, R91, 0x10, RZ, 0x3c, !PT ;  /* 0x000000105b5b7812 */ /* 0x000fca00078e3cff */
[----:B------:R1:W-:Y:S04]  /*a020*/  STS.U8 [R91+UR9+0x2080], R236 ;  /* 0x002080ec5b007988 */ /* 0x0003e80008000009 */
[----:B------:R4:W-:Y:S01]  /*a030*/  STS.U8 [R91+UR9+0x2280], R238 ;  /* 0x002280ee5b007988 */ /* 0x0009e20008000009 */
[----:B-1----:R-:W-:Y:S02]  /*a040*/  PRMT R236, RZ, 0x7610, R236 ;  /* 0x00007610ffec7816 */ /* 0x002fe400000000ec */
[----:B----4-:R-:W-:Y:S01]  /*a050*/  PRMT R238, RZ, 0x7610, R238 ;  /* 0x00007610ffee7816 */ /* 0x010fe200000000ee */
[----:B------:R1:W-:Y:S04]  /*a060*/  STS.U8 [R91+UR9+0x2480], R167 ;  /* 0x002480a75b007988 */ /* 0x0003e80008000009 */
[----:B------:R4:W-:Y:S01]  /*a070*/  STS.U8 [R91+UR9+0x2680], R163 ;  /* 0x002680a35b007988 */ /* 0x0009e20008000009 */
[----:B-1----:R-:W-:-:S02]  /*a080*/  PRMT R167, RZ, 0x7610, R167 ;  /* 0x00007610ffa77816 */ /* 0x002fc400000000a7 */
[----:B----4-:R-:W-:Y:S01]  /*a090*/  PRMT R163, RZ, 0x7610, R163 ;  /* 0x00007610ffa37816 */ /* 0x010fe200000000a3 */
[----:B0-----:R-:W-:Y:S02]  /*a0a0*/  @!P0 IMAD.MOV.U32 R126, RZ, RZ, R127 ;  /* 0x000000ffff7e8224 */ /* 0x001fe400078e007f */
[----:B------:R-:W-:-:S05]  /*a0b0*/  @!P0 IMAD.MOV.U32 R127, RZ, RZ, R252 ;  /* 0x000000ffff7f8224 */ /* 0x000fca00078e00fc */
[----:B------:R0:W4:Y:S02]  /*a0c0*/  @!P0 LDG.E.U8 R236, desc[UR20][R126.64] ;  /* 0x000000147eec8981 */ /* 0x000124000c1e1100 */
[----:B0-----:R-:W-:Y:S02]  /*a0d0*/  @!P0 IMAD.MOV.U32 R126, RZ, RZ, R205 ;  /* 0x000000ffff7e8224 */ /* 0x001fe400078e00cd */
[----:B------:R-:W-:-:S05]  /*a0e0*/  @!P0 IMAD.MOV.U32 R127, RZ, RZ, R204 ;  /* 0x000000ffff7f8224 */ /* 0x000fca00078e00cc */
[----:B------:R0:W2:Y:S02]  /*a0f0*/  @!P0 LDG.E.U8 R238, desc[UR20][R126.64] ;  /* 0x000000147eee8981 */ /* 0x0000a4000c1e1100 */
[----:B0-----:R-:W-:Y:S02]  /*a100*/  @!P0 IMAD.MOV.U32 R126, RZ, RZ, R221 ;  /* 0x000000ffff7e8224 */ /* 0x001fe400078e00dd */
[----:B------:R-:W-:-:S05]  /*a110*/  @!P0 IMAD.MOV.U32 R127, RZ, RZ, R220 ;  /* 0x000000ffff7f8224 */ /* 0x000fca00078e00dc */
[----:B------:R0:W2:Y:S02]  /*a120*/  @!P0 LDG.E.U8 R167, desc[UR20][R126.64] ;  /* 0x000000147ea78981 */ /* 0x0000a4000c1e1100 */
[----:B0-----:R-:W-:Y:S02]  /*a130*/  @!P0 IMAD.MOV.U32 R126, RZ, RZ, R239 ;  /* 0x000000ffff7e8224 */ /* 0x001fe400078e00ef */
[----:B------:R-:W-:-:S05]  /*a140*/  @!P0 IMAD.MOV.U32 R127, RZ, RZ, R237 ;  /* 0x000000ffff7f8224 */ /* 0x000fca00078e00ed */
[----:B------:R0:W2:Y:S04]  /*a150*/  @!P0 LDG.E.U8 R163, desc[UR20][R126.64] ;  /* 0x000000147ea38981 */ /* 0x0000a8000c1e1100 */
[----:B------:R-:W0:Y:S04]  /*a160*/  LDL R126, [R1+0x4] ;  /* 0x00000400017e7983 */ /* 0x000e280000100800 */
[----:B------:R-:W0:Y:S04]  /*a170*/  LDL R127, [R1+0x8] ;  /* 0x00000800017f7983 */ /* 0x000e280000100800 */
[----:B------:R1:W-:Y:S04]  /*a180*/  STS.U8 [R91+UR9+0x2880], R161 ;  /* 0x002880a15b007988 */ /* 0x0003e80008000009 */
[----:B------:R3:W-:Y:S01]  /*a190*/  STS.U8 [R91+UR9+0x2a80], R128 ;  /* 0x002a80805b007988 */ /* 0x0007e20008000009 */
[----:B-1----:R-:W-:-:S02]  /*a1a0*/  PRMT R161, RZ, 0x7610, R161 ;  /* 0x00007610ffa17816 */ /* 0x002fc400000000a1 */
[----:B---3--:R-:W-:Y:S01]  /*a1b0*/  PRMT R128, RZ, 0x7610, R128 ;  /* 0x00007610ff807816 */ /* 0x008fe20000000080 */
[----:B------:R1:W-:Y:S04]  /*a1c0*/  STS.U8 [R91+UR9+0x2c80], R122 ;  /* 0x002c807a5b007988 */ /* 0x0003e80008000009 */
[----:B------:R3:W-:Y:S01]  /*a1d0*/  STS.U8 [R91+UR9+0x2e80], R125 ;  /* 0x002e807d5b007988 */ /* 0x0007e20008000009 */
[----:B-1----:R-:W-:Y:S02]  /*a1e0*/  PRMT R122, RZ, 0x7610, R122 ;  /* 0x00007610ff7a7816 */ /* 0x002fe4000000007a */
[----:B---3--:R-:W-:Y:S02]  /*a1f0*/  PRMT R125, RZ, 0x7610, R125 ;  /* 0x00007610ff7d7816 */ /* 0x008fe4000000007d */
[----:B0-----:R-:W-:-:S04]  /*a200*/  @!P0 LOP3.LUT R127, R127, R126, RZ, 0x3c, !PT ;  /* 0x0000007e7f7f8212 */ /* 0x001fc800078e3cff */
[----:B------:R-:W-:-:S04]  /*a210*/  @!P0 LOP3.LUT R126, R127, R126, RZ, 0x3c, !PT ;  /* 0x0000007e7f7e8212 */ /* 0x000fc800078e3cff */
[----:B------:R-:W-:-:S05]  /*a220*/  @!P0 LOP3.LUT R127, R127, R126, RZ, 0x3c, !PT ;  /* 0x0000007e7f7f8212 */ /* 0x000fca00078e3cff */
[----:B------:R0:W3:Y:S02]  /*a230*/  @!P0 LDG.E.U8 R161, desc[UR20][R126.64] ;  /* 0x000000147ea18981 */ /* 0x0000e4000c1e1100 */
        /* <DEDUP_REMOVED lines=11> */
[----:B------:R1:W-:Y:S02]  /*a2f0*/  STS.U8 [R91+UR9+0x3080], R130 ;  /* 0x003080825b007988 */ /* 0x0003e40008000009 */
[----:B-1----:R-:W-:-:S02]  /*a300*/  PRMT R130, RZ, 0x7610, R130 ;  /* 0x00007610ff827816 */ /* 0x002fc40000000082 */
[----:B------:R1:W-:Y:S02]  /*a310*/  STS.U8 [R91+UR9+0x3280], R133 ;  /* 0x003280855b007988 */ /* 0x0003e40008000009 */
[----:B-1----:R-:W1:Y:S01]  /*a320*/  S2R R133, SR_TID.X ;  /* 0x0000000000857919 */ /* 0x002e620000002100 */
[----:B0-----:R-:W-:-:S04]  /*a330*/  @!P0 LOP3.LUT R127, R127, R126, RZ, 0x3c, !PT ;  /* 0x0000007e7f7f8212 */ /* 0x001fc800078e3cff */
[----:B------:R-:W-:-:S04]  /*a340*/  @!P0 LOP3.LUT R126, R127, R126, RZ, 0x3c, !PT ;  /* 0x0000007e7f7e8212 */ /* 0x000fc800078e3cff */
[----:B------:R-:W-:-:S05]  /*a350*/  @!P0 LOP3.LUT R127, R127, R126, RZ, 0x3c, !PT ;  /* 0x0000007e7f7f8212 */ /* 0x000fca00078e3cff */
[----:B------:R0:W2:Y:S04]  /*a360*/  @!P0 LDG.E.U8 R130, desc[UR20][R126.64] ;  /* 0x000000147e828981 */ /* 0x0000a8000c1e1100 */
[----:B------:R-:W2:Y:S01]  /*a370*/  LDL.LU R126, [R1+0x18] ;  /* 0x00001800017e7983 */ /* 0x000ea20000300800 */
[----:B0-----:R-:W0:Y:S01]  /*a380*/  S2R R127, SR_TID.X ;  /* 0x00000000007f7919 */ /* 0x001e220000002100 */
[----:B-1----:R-:W-:Y:S02]  /*a390*/  LOP3.LUT R133, R133, 0x7f, RZ, 0xc0, !PT ;  /* 0x0000007f85857812 */ /* 0x002fe400078ec0ff */
[----:B------:R1:W5:Y:S02]  /*a3a0*/  LDL.LU R91, [R1+0x40] ;  /* 0x00004000015b7983 */ /* 0x0003640000300800 */
[----:B------:R-:W-:-:S05]  /*a3b0*/  LOP3.LUT R133, R133, 0x10, RZ, 0x3c, !PT ;  /* 0x0000001085857812 */ /* 0x000fca00078e3cff */
[----:B------:R-:W-:Y:S04]  /*a3c0*/  STS.U8 [R133+UR9+0x3480], R152 ;  /* 0x0034809885007988 */ /* 0x000fe80008000009 */
[----:B------:R0:W-:Y:S02]  /*a3d0*/  STS.U8 [R133+UR9+0x3680], R159 ;  /* 0x0036809f85007988 */ /* 0x0001e40008000009 */
[----:B0-----:R-:W-:-:S04]  /*a3e0*/  LOP3.LUT R127, R127, 0x7f, RZ, 0xc0, !PT ;  /* 0x0000007f7f7f7812 */ /* 0x001fc800078ec0ff */
[C---:B------:R-:W-:Y:S02]  /*a3f0*/  LOP3.LUT R159, R127.reuse, 0x10, RZ, 0x3c, !PT ;  /* 0x000000107f9f7812 */ /* 0x040fe400078e3cff */
[----:B------:R-:W-:-:S03]  /*a400*/  LOP3.LUT R152, R127, 0x20, RZ, 0x3c, !PT ;  /* 0x000000207f987812 */ /* 0x000fc600078e3cff */
[----:B------:R-:W-:Y:S04]  /*a410*/  STS.U8 [R159+UR9+0x3880], R166 ;  /* 0x003880a69f007988 */ /* 0x000fe80008000009 */
[----:B------:R-:W-:Y:S04]  /*a420*/  STS.U8 [R159+UR9+0x3a80], R172 ;  /* 0x003a80ac9f007988 */ /* 0x000fe80008000009 */
[----:B------:R-:W-:Y:S04]  /*a430*/  STS.U8 [R159+UR9+0x3c80], R178 ;  /* 0x003c80b29f007988 */ /* 0x000fe80008000009 */
[----:B------:R-:W-:Y:S01]  /*a440*/  STS.U8 [R159+UR9+0x3e80], R184 ;  /* 0x003e80b89f007988 */ /* 0x000fe20008000009 */
[----:B------:R-:W-:-:S03]  /*a450*/  LOP3.LUT R133, R127, 0x30, RZ, 0x3c, !PT ;  /* 0x000000307f857812 */ /* 0x000fc600078e3cff */
[----:B--2---:R-:W-:Y:S04]  /*a460*/  STS.U8 [R152+UR9+0x2100], R126 ;  /* 0x0021007e98007988 */ /* 0x004fe80008000009 */
[----:B------:R0:W-:Y:S04]  /*a470*/  STS.U8 [R152+UR9+0x2300], R92 ;  /* 0x0023005c98007988 */ /* 0x0001e80008000009 */
[----:B------:R2:W-:Y:S04]  /*a480*/  STS.U8 [R152+UR9+0x2500], R61 ;  /* 0x0025003d98007988 */ /* 0x0005e80008000009 */
[----:B------:R0:W-:Y:S04]  /*a490*/  STS.U8 [R152+UR9+0x2700], R62 ;  /* 0x0027003e98007988 */ /* 0x0001e80008000009 */
[----:B------:R-:W-:Y:S04]  /*a4a0*/  STS.U8 [R152+UR9+0x2900], R162 ;  /* 0x002900a298007988 */ /* 0x000fe80008000009 */
        /* <DEDUP_REMOVED lines=9> */
[----:B0-----:R1:W5:Y:S04]  /*a540*/  LDL.LU R92, [R1+0x3c] ;  /* 0x00003c00015c7983 */ /* 0x0013680000300800 */
[----:B------:R-:W-:Y:S04]  /*a550*/  STS.U8 [R152+UR9+0x3d00], R180 ;  /* 0x003d00b498007988 */ /* 0x000fe80008000009 */
[----:B--2---:R1:W5:Y:S04]  /*a560*/  LDL.LU R61, [R1+0x38] ;  /* 0x00003800013d7983 */ /* 0x0043680000300800 */
[----:B------:R-:W-:Y:S04]  /*a570*/  STS.U8 [R152+UR9+0x3f00], R186 ;  /* 0x003f00ba98007988 */ /* 0x000fe80008000009 */
[----:B------:R1:W5:Y:S04]  /*a580*/  LDL.LU R62, [R1+0x34] ;  /* 0x00003400013e7983 */ /* 0x0003680000300800 */
[----:B------:R0:W-:Y:S04]  /*a590*/  STS.U8 [R133+UR9+0x2180], R31 ;  /* 0x0021801f85007988 */ /* 0x0001e80008000009 */
[----:B------:R2:W-:Y:S04]  /*a5a0*/  STS.U8 [R133+UR9+0x2380], R32 ;  /* 0x0023802085007988 */ /* 0x0005e80008000009 */
[----:B------:R1:W-:Y:S04]  /*a5b0*/  STS.U8 [R133+UR9+0x2580], R0 ;  /* 0x0025800085007988 */ /* 0x0003e80008000009 */
[----:B0-----:R0:W5:Y:S04]  /*a5c0*/  LDL.LU R31, [R1+0x30] ;  /* 0x00003000011f7983 */ /* 0x0011680000300800 */
[----:B--2---:R0:W5:Y:S04]  /*a5d0*/  LDL.LU R32, [R1+0x2c] ;  /* 0x00002c0001207983 */ /* 0x0041680000300800 */
[----:B-1----:R0:W5:Y:S04]  /*a5e0*/  LDL.LU R0, [R1+0x28] ;  /* 0x0000280001007983 */ /* 0x0021680000300800 */
[----:B------:R1:W-:Y:S04]  /*a5f0*/  STS.U8 [R133+UR9+0x2780], R3 ;  /* 0x0027800385007988 */ /* 0x0003e80008000009 */
[----:B-1----:R0:W5:Y:S01]  /*a600*/  LDL.LU R3, [R1+0x24] ;  /* 0x0000240001037983 */ /* 0x0021620000300800 */
[----:B------:R-:W1:Y:S03]  /*a610*/  S2R R126, SR_TID.X ;  /* 0x00000000007e7919 */ /* 0x000e660000002100 */
[----:B------:R-:W-:Y:S04]  /*a620*/  STS.U8 [R133+UR9+0x2980], R157 ;  /* 0x0029809d85007988 */ /* 0x000fe80008000009 */
[----:B------:R-:W-:Y:S04]  /*a630*/  STS.U8 [R133+UR9+0x2b80], R119 ;  /* 0x002b807785007988 */ /* 0x000fe80008000009 */
[----:B------:R-:W-:Y:S04]  /*a640*/  STS.U8 [R133+UR9+0x2d80], R123 ;  /* 0x002d807b85007988 */ /* 0x000fe80008000009 */
[----:B------:R-:W-:Y:S04]  /*a650*/  STS.U8 [R133+UR9+0x2f80], R129 ;  /* 0x002f808185007988 */ /* 0x000fe80008000009 */
[----:B------:R-:W-:Y:S04]  /*a660*/  STS.U8 [R133+UR9+0x3180], R132 ;  /* 0x0031808485007988 */ /* 0x000fe80008000009 */
[----:B------:R-:W-:Y:S04]  /*a670*/  STS.U8 [R133+UR9+0x3380], R150 ;  /* 0x0033809685007988 */ /* 0x000fe80008000009 */
[----:B------:R-:W-:Y:S04]  /*a680*/  STS.U8 [R133+UR9+0x3580], R154 ;  /* 0x0035809a85007988 */ /* 0x000fe80008000009 */
[----:B------:R-:W-:Y:S01]  /*a690*/  STS.U8 [R133+UR9+0x3780], R164 ;  /* 0x003780a485007988 */ /* 0x000fe20008000009 */
[----:B-1----:R-:W-:-:S03]  /*a6a0*/  LOP3.LUT R127, R126, 0x7f, RZ, 0xc0, !PT ;  /* 0x0000007f7e7f7812 */ /* 0x002fc600078ec0ff */
        /* <DEDUP_REMOVED lines=22> */
[----:B------:R-:W-:Y:S04]  /*a810*/  STS.U8 [R133+UR9+0x5d80], R139 ;  /* 0x005d808b85007988 */ /* 0x000fe80008000009 */
[----:B------:R-:W-:Y:S04]  /*a820*/  STS.U8 [R121+UR9+0x5200], R138 ;  /* 0x0052008a79007988 */ /* 0x000fe80008000009 */
[----:B------:R-:W-:Y:S04]  /*a830*/  STS.U8 [R121+UR9+0x5600], R137 ;  /* 0x0056008979007988 */ /* 0x000fe80008000009 */
[----:B------:R-:W-:Y:S04]  /*a840*/  STS.U8 [R121+UR9+0x5a00], R136 ;  /* 0x005a008879007988 */ /* 0x000fe80008000009 */
[----:B------:R1:W-:Y:S04]  /*a850*/  STS.U8 [R121+UR9+0x5e00], R135 ;  /* 0x005e008779007988 */ /* 0x0003e80008000009 */
[----:B------:R-:W-:Y:S04]  /*a860*/  STS.U8 [R120+UR9+0x5280], R134 ;  /* 0x0052808678007988 */ /* 0x000fe80008000009 */
[----:B------:R-:W-:Y:S01]  /*a870*/  STS.U8 [R120+UR9+0x5680], R151 ;  /* 0x0056809778007988 */ /* 0x000fe20008000009 */
[----:B-1----:R-:W-:-:S03]  /*a880*/  LOP3.LUT R121, R127, 0x60, RZ, 0x3c, !PT ;  /* 0x000000607f797812 */ /* 0x002fc600078e3cff */
[----:B------:R-:W-:Y:S04]  /*a890*/  STS.U8 [R120+UR9+0x5a80], R148 ;  /* 0x005a809478007988 */ /* 0x000fe80008000009 */
[----:B----4-:R1:W-:Y:S04]  /*a8a0*/  STS.U8 [R120+UR9+0x5e80], R236 ;  /* 0x005e80ec78007988 */ /* 0x0103e80008000009 */
[----:B------:R0:W-:Y:S04]  /*a8b0*/  STS.U8 [R121+UR9+0x5300], R238 ;  /* 0x005300ee79007988 */ /* 0x0001e80008000009 */
[----:B------:R0:W-:Y:S01]  /*a8c0*/  STS.U8 [R121+UR9+0x5700], R167 ;  /* 0x005700a779007988 */ /* 0x0001e20008000009 */
[----:B-1----:R-:W-:-:S03]  /*a8d0*/  LOP3.LUT R120, R127, 0x70, RZ, 0x3c, !PT ;  /* 0x000000707f787812 */ /* 0x002fc600078e3cff */
[----:B------:R0:W-:Y:S04]  /*a8e0*/  STS.U8 [R121+UR9+0x5b00], R163 ;  /* 0x005b00a379007988 */ /* 0x0001e80008000009 */
[----:B---3--:R0:W-:Y:S04]  /*a8f0*/  STS.U8 [R121+UR9+0x5f00], R161 ;  /* 0x005f00a179007988 */ /* 0x0081e80008000009 */
[----:B------:R0:W-:Y:S04]  /*a900*/  STS.U8 [R120+UR9+0x5380], R128 ;  /* 0x0053808078007988 */ /* 0x0001e80008000009 */
[----:B------:R0:W-:Y:S04]  /*a910*/  STS.U8 [R120+UR9+0x5780], R122 ;  /* 0x0057807a78007988 */ /* 0x0001e80008000009 */
[----:B------:R0:W-:Y:S04]  /*a920*/  STS.U8 [R120+UR9+0x5b80], R125 ;  /* 0x005b807d78007988 */ /* 0x0001e80008000009 */
[----:B------:R0:W-:Y:S01]  /*a930*/  STS.U8 [R120+UR9+0x5f80], R130 ;  /* 0x005f808278007988 */ /* 0x0001e20008000009 */
[----:B------:R1:W-:Y:S06]  /*a940*/  MEMBAR.ALL.CTA ;  /* 0x0000000000007992 */ /* 0x0003ec0000008000 */
[----:B-1----:R-:W1:Y:S01]  /*a950*/  FENCE.VIEW.ASYNC.S ;  /* 0x00000000000073c6 */ /* 0x002e620000000000 */
[----:B------:R-:W-:Y:S01]  /*a960*/  ULEA UR6, UR23, UR9, 0x3 ;  /* 0x0000000917067291 */ /* 0x000fe2000f8e18ff */
[----:B------:R-:W-:-:S03]  /*a970*/  UMOV UR4, UR5 ;  /* 0x0000000500047c82 */ /* 0x000fc60008000000 */
[----:B------:R-:W-:Y:S01]  /*a980*/  UIADD3 UR6, UPT, UPT, UR6, 0x6000, URZ ;  /* 0x0000600006067890 */ /* 0x000fe2000fffe0ff */
[----:B-1----:R-:W-:Y:S06]  /*a990*/  BAR.SYNC.DEFER_BLOCKING 0x0 ;  /* 0x0000000000007b1d */ /* 0x002fec0000010000 */
[----:B0-----:R-:W-:Y:S05]  /*a9a0*/  BRA.U UP1, `(.L_x_9) ;  /* 0x0000000101487547 */ /* 0x001fea000b800000 */
[----:B------:R-:W-:Y:S01]  /*a9b0*/  UMOV UR13, 0x80004020 ;  /* 0x80004020000d7882 */ /* 0x000fe20000000000 */
[----:B------:R-:W-:Y:S01]  /*a9c0*/  UMOV UR15, 0x40004040 ;  /* 0x40004040000f7882 */ /* 0x000fe20000000000 */
[----:B------:R-:W-:Y:S01]  /*a9d0*/  UMOV UR16, 0x0 ;  /* 0x0000000000107882 */ /* 0x000fe20000000000 */
[----:B------:R-:W-:Y:S01]  /*a9e0*/  UMOV UR17, 0x4088010 ;  /* 0x0408801000117882 */ /* 0x000fe20000000000 */
[----:B------:R-:W-:Y:S01]  /*a9f0*/  UMOV UR40, 0x0 ;  /* 0x0000000000287882 */ /* 0x000fe20000000000 */
[----:B------:R-:W-:Y:S01]  /*aa00*/  UMOV UR41, 0x4088010 ;  /* 0x0408801000297882 */ /* 0x000fe20000000000 */
[----:B------:R-:W-:Y:S01]  /*aa10*/  UMOV UR42, 0x0 ;  /* 0x00000000002a7882 */ /* 0x000fe20000000000 */
[----:B------:R-:W-:Y:S01]  /*aa20*/  UMOV UR43, 0x4088010 ;  /* 0x04088010002b7882 */ /* 0x000fe20000000000 */
[----:B------:R-:W-:Y:S01]  /*aa30*/  UMOV UR7, URZ ;  /* 0x000000ff00077c82 */ /* 0x000fe20008000000 */
[----:B------:R0:W-:Y:S01]  /*aa40*/  UTCQMMA gdesc[UR12], gdesc[UR14], tmem[UR8], tmem[UR16], idesc[UR17], UPT ;  /* 0x00ff100e0c0075ea */ /* 0x0001e2000b800308 */
        /* <DEDUP_REMOVED lines=8> */
.L_x_9:
[----:B------:R-:W-:Y:S01]  /*aad0*/  UIADD3 UR23, UPT, UPT, UR23, 0x1, URZ ;  /* 0x0000000117177890 */ /* 0x000fe2000fffe0ff */
[----:B------:R-:W-:Y:S01]  /*aae0*/  IMAD.U32 R119, RZ, RZ, UR4 ;  /* 0x00000004ff777e24 */ /* 0x000fe2000f8e00ff */
[----:B------:R-:W-:Y:S02]  /*aaf0*/  UIADD3 UR19, UPT, UPT, UR19, -0x1, URZ ;  /* 0xffffffff13137890 */ /* 0x000fe4000fffe0ff */
[----:B------:R-:W-:Y:S02]  /*ab00*/  UISETP.GT.AND UP2, UPT, UR23, 0x1, UPT ;  /* 0x000000011700788c */ /* 0x000fe4000bf44270 */
[----:B------:R-:W-:Y:S02]  /*ab10*/  UIADD3 UR22, UPT, UPT, UR22, -0x80, URZ ;  /* 0xffffff8016167890 */ /* 0x000fe4000fffe0ff */
[----:B0-----:R-:W-:Y:S02]  /*ab20*/  USEL UR5, URZ, 0x1, !UP2 ;  /* 0x00000001ff057887 */ /* 0x001fe4000d000000 */
[----:B------:R-:W-:-:S02]  /*ab30*/  USEL UR23, UR23, URZ, !UP2 ;  /* 0x000000ff17177287 */ /* 0x000fc4000d000000 */
[----:B------:R-:W-:Y:S02]  /*ab40*/  UISETP.NE.U32.AND UP2, UPT, UR19, URZ, UPT ;  /* 0x000000ff1300728c */ /* 0x000fe4000bf45070 */
[----:B------:R-:W-:-:S07]  /*ab50*/  ULOP3.LUT UR5, UR4, UR5, URZ, 0x3c, !UPT ;  /* 0x0000000504057292 */ /* 0x000fce000f8e3cff */
[----:B------:R-:W-:Y:S05]  /*ab60*/  BRA.U UP2, `(.L_x_10) ;  /* 0xffffffbd02b07547 */ /* 0x000fea000b83ffff */
.L_x_7:
[----:B------:R-:W-:-:S09]  /*ab70*/  UISETP.GE.AND UP1, UPT, UR24, 0x80, UPT ;  /* 0x000000801800788c */ /* 0x000fd2000bf26270 */
[----:B------:R-:W-:Y:S05]  /*ab80*/  BRA.U !UP1, `(.L_x_11) ;  /* 0x0000000109107547 */ /* 0x000fea000b800000 */
[----:B------:R-:W-:-:S06]  /*ab90*/  USHF.L.U32 UR4, UR4, 0x1f, URZ ;  /* 0x0000001f04047899 */ /* 0x000fcc00080006ff */
[----:B-----5:R-:W-:-:S04]  /*aba0*/  IMAD.U32 R0, RZ, RZ, UR4 ;  /* 0x00000004ff007e24 */ /* 0x020fc8000f8e00ff */
[----:B------:R-:W1:Y:S02]  /*abb0*/  SYNCS.PHASECHK.TRANS64.TRYWAIT P0, [UR6], R0 ;  /* 0x00000000ff0075a7 */ /* 0x000e640008001106 */
[----:B-1----:R-:W-:Y:S05]  /*abc0*/  @!P0 BRA `(.L_x_12) ;  /* 0x0000000c00d88947 */ /* 0x002fea0003800000 */
.L_x_11:
[----:B------:R-:W2:Y:S01]  /*abd0*/  LDL.LU R26, [R1+0x1c] ;  /* 0x00001c00011a7983 */ /* 0x000ea20000300800 */
[----:B------:R-:W1:Y:S03]  /*abe0*/  LDCU UR4, c[0x0][0x3b4] ;  /* 0x00007680ff0477ac */ /* 0x000e660008000800 */
[----:B------:R-:W1:Y:S01]  /*abf0*/  LDL.LU R25, [R1+0x20] ;  /* 0x0000200001197983 */ /* 0x000e620000300800 */
[----:B------:R-:W3:Y:S01]  /*ac00*/  LDCU.128 UR12, c[0x0][0x390] ;  /* 0x00007200ff0c77ac */ /* 0x000ee20008000c00 */
[----:B------:R-:W-:Y:S06]  /*ac10*/  BAR.SYNC.DEFER_BLOCKING 0x0 ;  /* 0x0000000000007b1d */ /* 0x000fec0000010000 */
[----:B------:R-:W4:Y:S01]  /*ac20*/  S2R R27, SR_TID.X ;  /* 0x00000000001b7919 */ /* 0x000f220000002100 */
[----:B------:R-:W0:Y:S01]  /*ac30*/  S2R R28, SR_CgaCtaId ;  /* 0x00000000001c7919 */ /* 0x000e220000008800 */
[----:B------:R-:W3:Y:S02]  /*ac40*/  @!P3 SYNCS.CCTL.IV [UR9+0x6000] ;  /* 0x00600000ff00b9b1 */ /* 0x000ee40008000009 */
[----:B---3--:R-:W-:Y:S06]  /*ac50*/  BAR.SYNC.DEFER_BLOCKING 0x0 ;  /* 0x0000000000007b1d */ /* 0x008fec0000010000 */
[----:B------:R-:W-:Y:S01]  /*ac60*/  LDTM.16dp32bit_t0_t15.x16 R4, tmem[UR10] ;  /* 0x0000000a000479ee */ /* 0x000fe20008a00000 */
[----:B------:R-:W3:Y:S01]  /*ac70*/  LDTM.16dp32bit_t16_t31.x16 R4, tmem[UR10+0x10] ;  /* 0x0000100a000479ee */ /* 0x000ee20008a20000 */
[C---:B----45:R-:W-:Y:S01]  /*ac80*/  IMAD.SHL.U32 R3, R27.reuse, 0x10, RZ ;  /* 0x000000101b037824 */ /* 0x070fe200078e00ff */
[--C-:B------:R-:W-:Y:S01]  /*ac90*/  SHF.R.S32.HI R23, RZ, 0x5, R27.reuse ;  /* 0x00000005ff177819 */ /* 0x100fe2000001141b */
[C---:B------:R-:W-:Y:S01]  /*aca0*/  IMAD.SHL.U32 R0, R27.reuse, 0x20, RZ ;  /* 0x000000201b007824 */ /* 0x040fe200078e00ff */
[----:B------:R-:W-:Y:S01]  /*acb0*/  SHF.R.S32.HI R24, RZ, 0x2, R27 ;  /* 0x00000002ff187819 */ /* 0x000fe2000001141b */
[----:B------:R-:W-:Y:S01]  /*acc0*/  IMAD.SHL.U32 R21, R27, 0x4, RZ ;  /* 0x000000041b157824 */ /* 0x000fe200078e00ff */
[----:B------:R-:W-:-:S02]  /*acd0*/  LOP3.LUT R2, R3, 0x30, RZ, 0xc0, !PT ;  /* 0x0000003003027812 */ /* 0x000fc400078ec0ff */
[----:B------:R-:W-:Y:S02]  /*ace0*/  LOP3.LUT R0, R0, 0x300, RZ, 0xc0, !PT ;  /* 0x0000030000007812 */ /* 0x000fe400078ec0ff */
[----:B------:R-:W-:Y:S01]  /*acf0*/  LOP3.LUT R22, R2, 0x1c0, R21, 0xf8, !PT ;  /* 0x000001c002167812 */ /* 0x000fe200078ef815 */
[----:B------:R-:W-:Y:S01]  /*ad00*/  IMAD.SHL.U32 R2, R27, 0x2, RZ ;  /* 0x000000021b027824 */ /* 0x000fe200078e00ff */
[----:B------:R-:W-:Y:S01]  /*ad10*/  LOP3.LUT R3, R0, 0x70, R3, 0xf8, !PT ;  /* 0x0000007000037812 */ /* 0x000fe200078ef803 */
[----:B------:R-:W4:Y:S01]  /*ad20*/  @!P3 SYNCS.CCTL.IV [UR9+0x6008] ;  /* 0x00600800ff00b9b1 */ /* 0x000f220008000009 */
[----:B------:R-:W-:Y:S01]  /*ad30*/  SGXT R0, R23, 0x1 ;  /* 0x000000011700781a */ /* 0x000fe20000000200 */
[----:B------:R-:W-:Y:S01]  /*ad40*/  NOP ;  /* 0x0000000000007918 */ /* 0x000fe20000000000 */
[----:B------:R-:W-:Y:S02]  /*ad50*/  LOP3.LUT R2, R2, 0x80, RZ, 0xc0, !PT ;  /* 0x0000008002027812 */ /* 0x000fe400078ec0ff */
[----:B---3--:R-:W-:-:S02]  /*ad60*/  F2FP.SATFINITE.E4M3.F32.PACK_AB_MERGE_C R4, R5, R4, RZ ;  /* 0x000000040504723e */ /* 0x008fc400048070ff */
[----:B------:R-:W-:Y:S01]  /*ad70*/  F2FP.SATFINITE.E4M3.F32.PACK_AB_MERGE_C R8, R9, R8, RZ ;  /* 0x000000080908723e */ /* 0x000fe200048070ff */
[----:B------:R-:W3:Y:S01]  /*ad80*/  LDC R23, c[0x0][0x3b8] ;  /* 0x0000ee00ff177b82 */ /* 0x000ee20000000800 */
[----:B------:R-:W-:Y:S02]  /*ad90*/  F2FP.SATFINITE.E4M3.F32.PACK_AB_MERGE_C R6, R7, R6, RZ ;  /* 0x000000060706723e */ /* 0x000fe400048070ff */
[----:B------:R-:W-:Y:S02]  /*ada0*/  LOP3.LUT R3, R3, 0x1040, R0, 0x78, !PT ;  /* 0x0000104003037812 */ /* 0x000fe400078e7800 */
[----:B------:R-:W-:Y:S02]  /*adb0*/  LOP3.LUT R4, R4, 0xffff, RZ, 0xc0, !PT ;  /* 0x0000ffff04047812 */ /* 0x000fe400078ec0ff */
[----:B------:R-:W-:Y:S02]  /*adc0*/  LOP3.LUT R8, R8, 0xffff, RZ, 0xc0, !PT ;  /* 0x0000ffff08087812 */ /* 0x000fe400078ec0ff */
[----:B------:R-:W-:-:S02]  /*add0*/  LOP3.LUT R5, R6, 0xffff, RZ, 0xc0, !PT ;  /* 0x0000ffff06057812 */ /* 0x000fc400078ec0ff */
[----:B------:R-:W-:Y:S02]  /*ade0*/  F2FP.SATFINITE.E4M3.F32.PACK_AB_MERGE_C R12, R13, R12, RZ ;  /* 0x0000000c0d0c723e */ /* 0x000fe400048070ff */
[----:B------:R-:W-:Y:S02]  /*adf0*/  F2FP.SATFINITE.E4M3.F32.PACK_AB_MERGE_C R14, R15, R14, RZ ;  /* 0x0000000e0f0e723e */ /* 0x000fe400048070ff */
[----:B------:R-:W-:Y:S02]  /*ae00*/  F2FP.SATFINITE.E4M3.F32.PACK_AB_MERGE_C R16, R17, R16, RZ ;  /* 0x000000101110723e */ /* 0x000fe400048070ff */
[----:B------:R-:W-:Y:S02]  /*ae10*/  IADD3 R9, PT, PT, R3, UR9, R2 ;  /* 0x0000000903097c10 */ /* 0x000fe4000fffe002 */
[----:B------:R-:W-:Y:S02]  /*ae20*/  PRMT R0, R8, 0x3340, R1 ;  /* 0x0000334008007816 */ /* 0x000fe40000000001 */
[----:B------:R-:W-:-:S02]  /*ae30*/  PRMT R3, R4, 0x3340, R5 ;  /* 0x0000334004037816 */ /* 0x000fc40000000005 */
[----:B------:R-:W-:Y:S02]  /*ae40*/  F2FP.SATFINITE.E4M3.F32.PACK_AB_MERGE_C R10, R11, R10, RZ ;  /* 0x0000000a0b0a723e */ /* 0x000fe400048070ff */
[----:B------:R-:W-:Y:S02]  /*ae50*/  LOP3.LUT R12, R12, 0xffff, RZ, 0xc0, !PT ;  /* 0x0000ffff0c0c7812 */ /* 0x000fe400078ec0ff */
[----:B------:R-:W-:Y:S02]  /*ae60*/  LOP3.LUT R11, R14, 0xffff, RZ, 0xc0, !PT ;  /* 0x0000ffff0e0b7812 */ /* 0x000fe400078ec0ff */
[----:B------:R-:W-:Y:S02]  /*ae70*/  LOP3.LUT R16, R16, 0xffff, RZ, 0xc0, !PT ;  /* 0x0000ffff10107812 */ /* 0x000fe400078ec0ff */
[----:B------:R-:W-:Y:S02]  /*ae80*/  PRMT R7, R3, 0x5410, R0 ;  /* 0x0000541003077816 */ /* 0x000fe40000000000 */
[----:B------:R-:W-:-:S02]  /*ae90*/  SHF.R.U32.HI R0, RZ, 0x8, R4 ;  /* 0x00000008ff007819 */ /* 0x000fc40000011604 */
[----:B------:R-:W-:Y:S02]  /*aea0*/  SHF.R.U32.HI R2, RZ, 0x8, R5 ;  /* 0x00000008ff027819 */ /* 0x000fe40000011605 */
[----:B------:R-:W-:Y:S02]  /*aeb0*/  SHF.R.U32.HI R3, RZ, 0x8, R8 ;  /* 0x00000008ff037819 */ /* 0x000fe40000011608 */
[----:B------:R-:W-:Y:S02]  /*aec0*/  SHF.R.U32.HI R4, RZ, 0x8, R12 ;  /* 0x00000008ff047819 */ /* 0x000fe4000001160c */
[--C-:B------:R-:W-:Y:S02]  /*aed0*/  SHF.R.U32.HI R5, RZ, 0x8, R11.reuse ;  /* 0x00000008ff057819 */ /* 0x100fe4000001160b */
[----:B------:R-:W-:Y:S02]  /*aee0*/  SHF.R.U32.HI R6, RZ, 0x8, R16 ;  /* 0x00000008ff067819 */ /* 0x000fe40000011610 */
[----:B------:R-:W-:-:S02]  /*aef0*/  PRMT R13, R12, 0x3340, R11 ;  /* 0x000033400c0d7816 */ /* 0x000fc4000000000b */
[----:B------:R-:W-:Y:S01]  /*af00*/  LOP3.LUT R11, R0, 0xffff, RZ, 0xc0, !PT ;  /* 0x0000ffff000b7812 */ /* 0x000fe200078ec0ff */
[----:B------:R-:W-:Y:S01]  /*af10*/  IMAD.SHL.U32 R0, R27, 0x40, RZ ;  /* 0x000000401b007824 */ /* 0x000fe200078e00ff */
[----:B------:R-:W-:Y:S02]  /*af20*/  LOP3.LUT R2, R2, 0xffff, RZ, 0xc0, !PT ;  /* 0x0000ffff02027812 */ /* 0x000fe400078ec0ff */
[----:B------:R-:W-:Y:S02]  /*af30*/  LOP3.LUT R3, R3, 0xffff, RZ, 0xc0, !PT ;  /* 0x0000ffff03037812 */ /* 0x000fe400078ec0ff */
[----:B------:R-:W-:Y:S02]  /*af40*/  LOP3.LUT R4, R4, 0xffff, RZ, 0xc0, !PT ;  /* 0x0000ffff04047812 */ /* 0x000fe400078ec0ff */
[----:B------:R-:W-:Y:S02]  /*af50*/  LOP3.LUT R5, R5, 0xffff, RZ, 0xc0, !PT ;  /* 0x0000ffff05057812 */ /* 0x000fe400078ec0ff */
[----:B------:R-:W-:-:S02]  /*af60*/  LOP3.LUT R6, R6, 0xffff, RZ, 0xc0, !PT ;  /* 0x0000ffff06067812 */ /* 0x000fc400078ec0ff */
[----:B------:R-:W-:Y:S02]  /*af70*/  PRMT R2, R11, 0x3340, R2 ;  /* 0x000033400b027816 */ /* 0x000fe40000000002 */
[----:B------:R-:W-:Y:S02]  /*af80*/  F2FP.SATFINITE.E4M3.F32.PACK_AB_MERGE_C R18, R19, R18, RZ ;  /* 0x000000121312723e */ /* 0x000fe400048070ff */
[----:B------:R-:W-:Y:S02]  /*af90*/  PRMT R8, R16, 0x3340, R1 ;  /* 0x0000334010087816 */ /* 0x000fe40000000001 */
[----:B------:R-:W-:Y:S02]  /*afa0*/  PRMT R3, R3, 0x3340, R20 ;  /* 0x0000334003037816 */ /* 0x000fe40000000014 */
[----:B------:R-:W-:Y:S02]  /*afb0*/  PRMT R11, R4, 0x3340, R5 ;  /* 0x00003340040b7816 */ /* 0x000fe40000000005 */
[----:B------:R-:W-:-:S02]  /*afc0*/  PRMT R6, R6, 0x3340, R1 ;  /* 0x0000334006067816 */ /* 0x000fc40000000001 */
[----:B------:R-:W-:Y:S02]  /*afd0*/  PRMT R5, R13, 0x5410, R8 ;  /* 0x000054100d057816 */ /* 0x000fe40000000008 */
[----:B------:R-:W-:Y:S02]  /*afe0*/  PRMT R3, R2, 0x5410, R3 ;  /* 0x0000541002037816 */ /* 0x000fe40000000003 */
[----:B------:R-:W-:Y:S02]  /*aff0*/  LOP3.LUT R10, R10, 0xffff, RZ, 0xc0, !PT ;  /* 0x0000ffff0a0a7812 */ /* 0x000fe400078ec0ff */
[----:B------:R-:W-:Y:S02]  /*b000*/  PRMT R11, R11, 0x5410, R6 ;  /* 0x000054100b0b7816 */ /* 0x000fe40000000006 */
[----:B------:R-:W-:Y:S02]  /*b010*/  LOP3.LUT R18, R18, 0xffff, RZ, 0xc0, !PT ;  /* 0x0000ffff12127812 */ /* 0x000fe400078ec0ff */
[----:B------:R-:W-:-:S02]  /*b020*/  PRMT R12, R7, 0x4210, R10 ;  /* 0x00004210070c7816 */ /* 0x000fc4000000000a */
[----:B------:R-:W-:Y:S02]  /*b030*/  PRMT R13, R3, 0x5210, R10 ;  /* 0x00005210030d7816 */ /* 0x000fe4000000000a */
[--C-:B------:R-:W-:Y:S02]  /*b040*/  PRMT R14, R5, 0x4210, R18.reuse ;  /* 0x00004210050e7816 */ /* 0x100fe40000000012 */
[----:B------:R-:W-:Y:S02]  /*b050*/  PRMT R15, R11, 0x5210, R18 ;  /* 0x000052100b0f7816 */ /* 0x000fe40000000012 */
[----:B------:R-:W-:Y:S02]  /*b060*/  SGXT R21, R24, 0x1 ;  /* 0x000000011815781a */ /* 0x000fe40000000200 */
[----:B------:R-:W-:Y:S01]  /*b070*/  LOP3.LUT R0, R0, 0x200, RZ, 0xc0, !PT ;  /* 0x0000020000007812 */ /* 0x000fe200078ec0ff */
[----:B----4-:R-:W-:Y:S01]  /*b080*/  STSM.16.M88.4 [R9], R12 ;  /* 0x0000000c09007844 */ /* 0x010fe20000000200 */
[----:B------:R-:W-:-:S02]  /*b090*/  LOP3.LUT R21, R22, 0x1040, R21, 0x78, !PT ;  /* 0x0000104016157812 */ /* 0x000fc400078e7815 */
[----:B------:R-:W-:Y:S02]  /*b0a0*/  SHF.R.U32.HI R3, RZ, 0x6, R27 ;  /* 0x00000006ff037819 */ /* 0x000fe4000001161b */
[----:B------:R-:W-:Y:S01]  /*b0b0*/  IADD3 R4, PT, PT, R21, UR9, R0 ;  /* 0x0000000915047c10 */ /* 0x000fe2000fffe000 */
[----:B------:R-:W-:Y:S01]  /*b0c0*/  BAR.SYNC.DEFER_BLOCKING 0x0 ;  /* 0x0000000000007b1d */ /* 0x000fe20000010000 */
[----:B0-----:R-:W-:Y:S01]  /*b0d0*/  IMAD.SHL.U32 R0, R28, 0x20, RZ ;  /* 0x000000201c007824 */ /* 0x001fe200078e00ff */
[----:B------:R-:W-:-:S04]  /*b0e0*/  SGXT.U32 R3, R3, 0x1 ;  /* 0x000000010303781a */ /* 0x000fc80000000000 */
[----:B------:R-:W-:Y:S01]  /*b0f0*/  LOP3.LUT R2, R0, 0x60, RZ, 0xc0, !PT ;  /* 0x0000006000027812 */ /* 0x000fe200078ec0ff */
[----:B------:R-:W0:Y:S02]  /*b100*/  LDSM.16.M88.4 R4, [R4] ;  /* 0x000000000404783b */ /* 0x000e240000000200 */
[C---:B0-----:R-:W-:Y:S02]  /*b110*/  PRMT R13, R4.reuse, 0x7770, RZ ;  /* 0x00007770040d7816 */ /* 0x041fe400000000ff */
[C---:B------:R-:W-:Y:S02]  /*b120*/  PRMT R15, R4.reuse, 0x7771, RZ ;  /* 0x00007771040f7816 */ /* 0x040fe400000000ff */
[C---:B------:R-:W-:Y:S02]  /*b130*/  PRMT R17, R4.reuse, 0x7772, RZ ;  /* 0x0000777204117816 */ /* 0x040fe400000000ff */
[----:B------:R-:W-:Y:S02]  /*b140*/  PRMT R19, R4, 0x7773, RZ ;  /* 0x0000777304137816 */ /* 0x000fe400000000ff */
[----:B--2---:R-:W-:Y:S01]  /*b150*/  LOP3.LUT R14, R26, R3, R2, 0xfe, !PT ;  /* 0x000000031a0e7212 */ /* 0x004fe200078efe02 */
[C---:B-1----:R-:W-:Y:S01]  /*b160*/  IMAD R0, R25.reuse, UR4, RZ ;  /* 0x0000000419007c24 */ /* 0x042fe2000f8e02ff */
[----:B------:R-:W-:-:S03]  /*b170*/  ISETP.GE.AND P0, PT, R25, UR14, PT ;  /* 0x0000000e19007c0c */ /* 0x000fc6000bf06270 */
[C---:B---3--:R-:W-:Y:S01]  /*b180*/  IMAD R3, R14.reuse, R23, RZ ;  /* 0x000000170e037224 */ /* 0x048fe200078e02ff */
[----:B------:R-:W-:Y:S02]  /*b190*/  LOP3.LUT R2, R14, 0x4, RZ, 0xfc, !PT ;  /* 0x000000040e027812 */ /* 0x000fe400078efcff */
[----:B------:R-:W-:Y:S02]  /*b1a0*/  IADD3 R21, P1, PT, R0, UR12, RZ ;  /* 0x0000000c00157c10 */ /* 0x000fe4000ff3e0ff */
[C---:B------:R-:W-:Y:S02]  /*b1b0*/  LOP3.LUT R8, R14.reuse, 0x2, RZ, 0xfc, !PT ;  /* 0x000000020e087812 */ /* 0x040fe400078efcff */
[----:B------:R-:W-:Y:S02]  /*b1c0*/  ISETP.LT.AND P5, PT, R14, UR15, !P0 ;  /* 0x0000000f0e007c0c */ /* 0x000fe4000c7a1270 */
[----:B------:R-:W-:Y:S02]  /*b1d0*/  ISETP.LT.AND P3, PT, R2, UR15, !P0 ;  /* 0x0000000f02007c0c */ /* 0x000fe4000c761270 */
[----:B------:R-:W-:Y:S01]  /*b1e0*/  LEA.HI.X.SX32 R27, R0, UR13, 0x1, P1 ;  /* 0x0000000d001b7c11 */ /* 0x000fe200088f0eff */
[----:B------:R-:W-:Y:S01]  /*b1f0*/  IMAD R0, R23, 0x2, R3 ;  /* 0x0000000217007824 */ /* 0x000fe200078e0203 */
[----:B------:R-:W-:-:S02]  /*b200*/  ISETP.LT.AND P4, PT, R8, UR15, !P0 ;  /* 0x0000000f08007c0c */ /* 0x000fc4000c781270 */
[----:B------:R-:W-:Y:S01]  /*b210*/  IADD3 R2, P1, PT, R3, R21, RZ ;  /* 0x0000001503027210 */ /* 0x000fe20007f3e0ff */
[----:B------:R-:W-:Y:S01]  /*b220*/  IMAD R11, R23, 0x2, R0 ;  /* 0x00000002170b7824 */ /* 0x000fe200078e0200 */
[C---:B------:R-:W-:Y:S02]  /*b230*/  LOP3.LUT R8, R14.reuse, 0x8, RZ, 0xfc, !PT ;  /* 0x000000080e087812 */ /* 0x040fe400078efcff */
[----:B------:R-:W-:Y:S02]  /*b240*/  LEA.HI.X.SX32 R3, R3, R27, 0x1, P1 ;  /* 0x0000001b03037211 */ /* 0x000fe400008f0eff */
[----:B------:R-:W-:Y:S02]  /*b250*/  LOP3.LUT R9, R14, 0x6, RZ, 0xfc, !PT ;  /* 0x000000060e097812 */ /* 0x000fe400078efcff */
[----:B------:R-:W-:Y:S01]  /*b260*/  ISETP.LT.AND P1, PT, R8, UR15, !P0 ;  /* 0x0000000f08007c0c */ /* 0x000fe2000c721270 */
[----:B------:R0:W-:Y:S01]  /*b270*/  @P5 STG.E.U8 desc[UR20][R2.64], R13 ;  /* 0x0000000d02005986 */ /* 0x0001e2000c101114 */
[----:B------:R-:W-:-:S02]  /*b280*/  IADD3 R8, P6, PT, R0, R21, RZ ;  /* 0x0000001500087210 */ /* 0x000fc40007fde0ff */
[----:B------:R-:W-:Y:S02]  /*b290*/  LOP3.LUT R10, R14, 0xa, RZ, 0xfc, !PT ;  /* 0x0000000a0e0a7812 */ /* 0x000fe400078efcff */
[----:B------:R-:W-:Y:S02]  /*b2a0*/  ISETP.LT.AND P2, PT, R9, UR15, !P0 ;  /* 0x0000000f09007c0c */ /* 0x000fe4000c741270 */
[----:B------:R-:W-:Y:S01]  /*b2b0*/  LEA.HI.X.SX32 R9, R0, R27, 0x1, P6 ;  /* 0x0000001b00097211 */ /* 0x000fe200030f0eff */
[----:B------:R-:W-:Y:S01]  /*b2c0*/  IMAD R0, R23, 0x2, R11 ;  /* 0x0000000217007824 */ /* 0x000fe200078e020b */
[----:B------:R-:W-:Y:S02]  /*b2d0*/  ISETP.LT.AND P5, PT, R10, UR15, !P0 ;  /* 0x0000000f0a007c0c */ /* 0x000fe4000c7a1270 */
[----:B------:R-:W-:Y:S01]  /*b2e0*/  LOP3.LUT R12, R14, 0xc, RZ, 0xfc, !PT ;  /* 0x0000000c0e0c7812 */ /* 0x000fe200078efcff */
[----:B------:R1:W-:Y:S01]  /*b2f0*/  @P4 STG.E.U8 desc[UR20][R8.64], R15 ;  /* 0x0000000f08004986 */ /* 0x0003e2000c101114 */
[----:B------:R-:W-:-:S02]  /*b300*/  IADD3 R10, P6, PT, R11, R21, RZ ;  /* 0x000000150b0a7210 */ /* 0x000fc40007fde0ff */
[----:B------:R-:W-:Y:S01]  /*b310*/  ISETP.LT.AND P4, PT, R12, UR15, !P0 ;  /* 0x0000000f0c007c0c */ /* 0x000fe2000c781270 */
[----:B------:R-:W-:Y:S01]  /*b320*/  IMAD R12, R23, 0x2, R0 ;  /* 0x00000002170c7824 */ /* 0x000fe200078e0200 */
[----:B------:R-:W-:Y:S02]  /*b330*/  LEA.HI.X.SX32 R11, R11, R27, 0x1, P6 ;  /* 0x0000001b0b0b7211 */ /* 0x000fe400030f0eff */
[----:B0-----:R-:W-:Y:S02]  /*b340*/  IADD3 R2, P6, PT, R0, R21, RZ ;  /* 0x0000001500027210 */ /* 0x001fe40007fde0ff */
[----:B------:R-:W-:Y:S01]  /*b350*/  LOP3.LUT R13, R14, 0xe, RZ, 0xfc, !PT ;  /* 0x0000000e0e0d7812 */ /* 0x000fe200078efcff */
[----:B------:R-:W-:Y:S01]  /*b360*/  @P3 STG.E.U8 desc[UR20][R10.64], R17 ;  /* 0x000000110a003986 */ /* 0x000fe2000c101114 */
[----:B------:R-:W-:Y:S01]  /*b370*/  LEA.HI.X.SX32 R3, R0, R27, 0x1, P6 ;  /* 0x0000001b00037211 */ /* 0x000fe200030f0eff */
[----:B------:R-:W-:Y:S01]  /*b380*/  IMAD R0, R23, 0x2, R12 ;  /* 0x0000000217007824 */ /* 0x000fe200078e020c */
[----:B-1----:R-:W-:-:S02]  /*b390*/  IADD3 R8, P6, PT, R12, R21, RZ ;  /* 0x000000150c087210 */ /* 0x002fc40007fde0ff */
[----:B------:R-:W-:Y:S01]  /*b3a0*/  LOP3.LUT R4, R14, 0x10, RZ, 0xfc, !PT ;  /* 0x000000100e047812 */ /* 0x000fe200078efcff */
[----:B------:R0:W-:Y:S01]  /*b3b0*/  @P2 STG.E.U8 desc[UR20][R2.64], R19 ;  /* 0x0000001302002986 */ /* 0x0001e2000c101114 */
[----:B------:R-:W-:Y:S02]  /*b3c0*/  LEA.HI.X.SX32 R9, R12, R27, 0x1, P6 ;  /* 0x0000001b0c097211 */ /* 0x000fe400030f0eff */
[----:B------:R-:W-:Y:S02]  /*b3d0*/  PRMT R15, R5, 0x7770, RZ ;  /* 0x00007770050f7816 */ /* 0x000fe400000000ff */
[----:B------:R-:W-:Y:S02]  /*b3e0*/  ISETP.LT.AND P3, PT, R13, UR15, !P0 ;  /* 0x0000000f0d007c0c */ /* 0x000fe4000c761270 */
[----:B------:R-:W-:Y:S01]  /*b3f0*/  ISETP.LT.AND P2, PT, R4, UR15, !P0 ;  /* 0x0000000f04007c0c */ /* 0x000fe2000c741270 */
[----:B------:R-:W-:Y:S01]  /*b400*/  IMAD R4, R23, 0x2, R0 ;  /* 0x0000000217047824 */ /* 0x000fe200078e0200 */
[----:B------:R-:W-:Y:S01]  /*b410*/  LOP3.LUT R13, R14, 0x12, RZ, 0xfc, !PT ;  /* 0x000000120e0d7812 */ /* 0x000fe200078efcff */
[----:B------:R1:W-:Y:S01]  /*b420*/  @P1 STG.E.U8 desc[UR20][R8.64], R15 ;  /* 0x0000000f08001986 */ /* 0x0003e2000c101114 */
[----:B------:R-:W-:-:S02]  /*b430*/  IADD3 R12, P6, PT, R0, R21, RZ ;  /* 0x00000015000c7210 */ /* 0x000fc40007fde0ff */
[----:B------:R-:W-:Y:S02]  /*b440*/  ISETP.LT.AND P1, PT, R13, UR15, !P0 ;  /* 0x0000000f0d007c0c */ /* 0x000fe4000c721270 */
[----:B------:R-:W-:Y:S01]  /*b450*/  LEA.HI.X.SX32 R13, R0, R27, 0x1, P6 ;  /* 0x0000001b000d7211 */ /* 0x000fe200030f0eff */
[----:B------:R-:W-:Y:S01]  /*b460*/  IMAD R0, R23, 0x2, R4 ;  /* 0x0000000217007824 */ /* 0x000fe200078e0204 */
[----:B0-----:R-:W-:Y:S02]  /*b470*/  IADD3 R2, P6, PT, R4, R21, RZ ;  /* 0x0000001504027210 */ /* 0x001fe40007fde0ff */
[C---:B------:R-:W-:Y:S02]  /*b480*/  PRMT R11, R5.reuse, 0x7771, RZ ;  /* 0x00007771050b7816 */ /* 0x040fe400000000ff */
[----:B------:R-:W-:Y:S02]  /*b490*/  LOP3.LUT R10, R14, 0x14, RZ, 0xfc, !PT ;  /* 0x000000140e0a7812 */ /* 0x000fe400078efcff */
[----:B------:R-:W-:Y:S01]  /*b4a0*/  LEA.HI.X.SX32 R3, R4, R27, 0x1, P6 ;  /* 0x0000001b04037211 */ /* 0x000fe200030f0eff */
[----:B------:R0:W-:Y:S01]  /*b4b0*/  @P5 STG.E.U8 desc[UR20][R12.64], R11 ;  /* 0x0000000b0c005986 */ /* 0x0001e2000c101114 */
[----:B------:R-:W-:-:S02]  /*b4c0*/  PRMT R17, R5, 0x7772, RZ ;  /* 0x0000777205117816 */ /* 0x000fc400000000ff */
[----:B-1----:R-:W-:Y:S02]  /*b4d0*/  IADD3 R8, P6, PT, R0, R21, RZ ;  /* 0x0000001500087210 */ /* 0x002fe40007fde0ff */
[----:B------:R-:W-:Y:S01]  /*b4e0*/  ISETP.LT.AND P5, PT, R10, UR15, !P0 ;  /* 0x0000000f0a007c0c */ /* 0x000fe2000c7a1270 */
[C---:B------:R-:W-:Y:S01]  /*b4f0*/  IMAD R10, R23.reuse, 0x2, R0 ;  /* 0x00000002170a7824 */ /* 0x040fe200078e0200 */
[----:B------:R-:W-:Y:S01]  /*b500*/  LOP3.LUT R4, R14, 0x16, RZ, 0xfc, !PT ;  /* 0x000000160e047812 */ /* 0x000fe200078efcff */
[----:B------:R1:W-:Y:S01]  /*b510*/  @P4 STG.E.U8 desc[UR20][R2.64], R17 ;  /* 0x0000001102004986 */ /* 0x0003e2000c101114 */
[----:B------:R-:W-:Y:S01]  /*b520*/  LEA.HI.X.SX32 R9, R0, R27, 0x1, P6 ;  /* 0x0000001b00097211 */ /* 0x000fe200030f0eff */
[----:B------:R-:W-:Y:S01]  /*b530*/  IMAD R0, R23, 0x2, R10 ;  /* 0x0000000217007824 */ /* 0x000fe200078e020a */
[----:B------:R-:W-:Y:S02]  /*b540*/  PRMT R15, R5, 0x7773, RZ ;  /* 0x00007773050f7816 */ /* 0x000fe400000000ff */
[----:B------:R-:W-:Y:S01]  /*b550*/  ISETP.LT.AND P4, PT, R4, UR15, !P0 ;  /* 0x0000000f04007c0c */ /* 0x000fe2000c781270 */
[----:B0-----:R-:W-:Y:S01]  /*b560*/  IMAD R11, R23, 0x2, R0 ;  /* 0x00000002170b7824 */ /* 0x001fe200078e0200 */
[----:B------:R-:W-:Y:S01]  /*b570*/  LOP3.LUT R5, R14, 0x18, RZ, 0xfc, !PT ;  /* 0x000000180e057812 */ /* 0x000fe200078efcff */
[----:B------:R0:W-:Y:S01]  /*b580*/  @P3 STG.E.U8 desc[UR20][R8.64], R15 ;  /* 0x0000000f08003986 */ /* 0x0001e2000c101114 */
[----:B------:R-:W-:-:S02]  /*b590*/  IADD3 R4, P6, PT, R10, R21, RZ ;  /* 0x000000150a047210 */ /* 0x000fc40007fde0ff */
[----:B------:R-:W-:Y:S02]  /*b5a0*/  ISETP.LT.AND P3, PT, R5, UR15, !P0 ;  /* 0x0000000f05007c0c */ /* 0x000fe4000c761270 */
[----:B------:R-:W-:Y:S02]  /*b5b0*/  LEA.HI.X.SX32 R5, R10, R27, 0x1, P6 ;  /* 0x0000001b0a057211 */ /* 0x000fe400030f0eff */
[----:B-1----:R-:W-:Y:S02]  /*b5c0*/  IADD3 R2, P6, PT, R0, R21, RZ ;  /* 0x0000001500027210 */ /* 0x002fe40007fde0ff */
[----:B------:R-:W-:Y:S02]  /*b5d0*/  PRMT R17, R6, 0x7770, RZ ;  /* 0x0000777006117816 */ /* 0x000fe400000000ff */
[----:B------:R-:W-:Y:S01]  /*b5e0*/  LEA.HI.X.SX32 R3, R0, R27, 0x1, P6 ;  /* 0x0000001b00037211 */ /* 0x000fe200030f0eff */
[C---:B------:R-:W-:Y:S01]  /*b5f0*/  IMAD R0, R23.reuse, 0x2, R11 ;  /* 0x0000000217007824 */ /* 0x040fe200078e020b */
[----:B------:R-:W-:Y:S01]  /*b600*/  PRMT R19, R6, 0x7771, RZ ;  /* 0x0000777106137816 */ /* 0x000fe200000000ff */
[----:B------:R1:W-:Y:S01]  /*b610*/  @P2 STG.E.U8 desc[UR20][R4.64], R17 ;  /* 0x0000001104002986 */ /* 0x0003e2000c101114 */
[C---:B------:R-:W-:Y:S01]  /*b620*/  LOP3.LUT R10, R14.reuse, 0x1a, RZ, 0xfc, !PT ;  /* 0x0000001a0e0a7812 */ /* 0x040fe200078efcff */
[----:B------:R-:W-:Y:S01]  /*b630*/  IMAD R13, R23, 0x2, R0 ;  /* 0x00000002170d7824 */ /* 0x000fe200078e0200 */
[----:B0-----:R-:W-:Y:S01]  /*b640*/  LOP3.LUT R15, R14, 0x1c, RZ, 0xfc, !PT ;  /* 0x0000001c0e0f7812 */ /* 0x001fe200078efcff */
[----:B------:R0:W-:Y:S01]  /*b650*/  @P1 STG.E.U8 desc[UR20][R2.64], R19 ;  /* 0x0000001302001986 */ /* 0x0001e2000c101114 */
[----:B------:R-:W-:-:S02]  /*b660*/  ISETP.LT.AND P2, PT, R10, UR15, !P0 ;  /* 0x0000000f0a007c0c */ /* 0x000fc4000c741270 */
[CC--:B------:R-:W-:Y:S02]  /*b670*/  IADD3 R8, P1, PT, R11.reuse, R21.reuse, RZ ;  /* 0x000000150b087210 */ /* 0x0c0fe40007f3e0ff */
[C---:B------:R-:W-:Y:S02]  /*b680*/  IADD3 R10, P6, PT, R0.reuse, R21, RZ ;  /* 0x00000015000a7210 */ /* 0x040fe40007fde0ff */
[-C--:B------:R-:W-:Y:S02]  /*b690*/  LEA.HI.X.SX32 R9, R11, R27.reuse, 0x1, P1 ;  /* 0x0000001b0b097211 */ /* 0x080fe400008f0eff */
[----:B------:R-:W-:Y:S01]  /*b6a0*/  LEA.HI.X.SX32 R11, R0, R27, 0x1, P6 ;  /* 0x0000001b000b7211 */ /* 0x000fe200030f0eff */
[----:B------:R-:W-:Y:S01]  /*b6b0*/  IMAD R0, R23, 0x2, R13 ;  /* 0x0000000217007824 */ /* 0x000fe200078e020d */
[----:B------:R-:W-:Y:S02]  /*b6c0*/  IADD3 R12, P6, PT, R13, R21, RZ ;  /* 0x000000150d0c7210 */ /* 0x000fe40007fde0ff */
[----:B------:R-:W-:Y:S01]  /*b6d0*/  LOP3.LUT R14, R14, 0x1e, RZ, 0xfc, !PT ;  /* 0x0000001e0e0e7812 */ /* 0x000fe200078efcff */
[----:B-1----:R-:W-:Y:S01]  /*b6e0*/  IMAD R5, R23, 0x2, R0 ;  /* 0x0000000217057824 */ /* 0x002fe200078e0200 */
[----:B------:R-:W-:-:S02]  /*b6f0*/  LEA.HI.X.SX32 R13, R13, R27, 0x1, P6 ;  /* 0x0000001b0d0d7211 */ /* 0x000fc400030f0eff */
[C---:B0-----:R-:W-:Y:S02]  /*b700*/  IADD3 R2, P6, PT, R0.reuse, R21, RZ ;  /* 0x0000001500027210 */ /* 0x041fe40007fde0ff */
[----:B------:R-:W-:Y:S02]  /*b710*/  ISETP.LT.AND P1, PT, R15, UR15, !P0 ;  /* 0x0000000f0f007c0c */ /* 0x000fe4000c721270 */
[----:B------:R-:W-:Y:S01]  /*b720*/  LEA.HI.X.SX32 R3, R0, R27, 0x1, P6 ;  /* 0x0000001b00037211 */ /* 0x000fe200030f0eff */
[----:B------:R-:W-:Y:S01]  /*b730*/  IMAD R0, R23, 0x2, R5 ;  /* 0x0000000217007824 */ /* 0x000fe200078e0205 */
[----:B------:R-:W-:Y:S02]  /*b740*/  IADD3 R4, P6, PT, R5, R21, RZ ;  /* 0x0000001505047210 */ /* 0x000fe40007fde0ff */
[----:B------:R-:W-:Y:S02]  /*b750*/  ISETP.LT.AND P0, PT, R14, UR15, !P0 ;  /* 0x0000000f0e007c0c */ /* 0x000fe4000c701270 */
[----:B------:R-:W-:-:S02]  /*b760*/  PRMT R15, R6, 0x7772, RZ ;  /* 0x00007772060f7816 */ /* 0x000fc400000000ff */
[----:B------:R-:W-:Y:S02]  /*b770*/  PRMT R17, R6, 0x7773, RZ ;  /* 0x0000777306117816 */ /* 0x000fe400000000ff */
[----:B------:R-:W-:Y:S01]  /*b780*/  LEA.HI.X.SX32 R5, R5, R27, 0x1, P6 ;  /* 0x0000001b05057211 */ /* 0x000fe200030f0eff */
[----:B------:R0:W-:Y:S01]  /*b790*/  @P5 STG.E.U8 desc[UR20][R8.64], R15 ;  /* 0x0000000f08005986 */ /* 0x0001e2000c101114 */
[----:B------:R-:W-:Y:S02]  /*b7a0*/  IADD3 R6, P6, PT, R0, R21, RZ ;  /* 0x0000001500067210 */ /* 0x000fe40007fde0ff */
[C---:B------:R-:W-:Y:S01]  /*b7b0*/  PRMT R19, R7.reuse, 0x7770, RZ ;  /* 0x0000777007137816 */ /* 0x040fe200000000ff */
[----:B------:R0:W-:Y:S01]  /*b7c0*/  @P4 STG.E.U8 desc[UR20][R10.64], R17 ;  /* 0x000000110a004986 */ /* 0x0001e2000c101114 */
[C---:B------:R-:W-:Y:S02]  /*b7d0*/  PRMT R21, R7.reuse, 0x7771, RZ ;  /* 0x0000777107157816 */ /* 0x040fe400000000ff */
[C---:B------:R-:W-:Y:S01]  /*b7e0*/  PRMT R23, R7.reuse, 0x7772, RZ ;  /* 0x0000777207177816 */ /* 0x040fe200000000ff */
[----:B------:R0:W-:Y:S01]  /*b7f0*/  @P3 STG.E.U8 desc[UR20][R12.64], R19 ;  /* 0x000000130c003986 */ /* 0x0001e2000c101114 */
[----:B------:R-:W-:-:S02]  /*b800*/  PRMT R25, R7, 0x7773, RZ ;  /* 0x0000777307197816 */ /* 0x000fc400000000ff */
[----:B------:R-:W-:Y:S01]  /*b810*/  LEA.HI.X.SX32 R7, R0, R27, 0x1, P6 ;  /* 0x0000001b00077211 */ /* 0x000fe200030f0eff */
[----:B------:R0:W-:Y:S04]  /*b820*/  @P2 STG.E.U8 desc[UR20][R2.64], R21 ;  /* 0x0000001502002986 */ /* 0x0001e8000c101114 */
[----:B------:R0:W-:Y:S04]  /*b830*/  @P1 STG.E.U8 desc[UR20][R4.64], R23 ;  /* 0x0000001704001986 */ /* 0x0001e8000c101114 */
[----:B------:R0:W-:Y:S01]  /*b840*/  @P0 STG.E.U8 desc[UR20][R6.64], R25 ;  /* 0x0000001906000986 */ /* 0x0001e2000c101114 */
[----:B------:R-:W-:Y:S06]  /*b850*/  BAR.SYNC.DEFER_BLOCKING 0x0 ;  /* 0x0000000000007b1d */ /* 0x000fec0000010000 */
[----:B------:R-:W-:Y:S05]  /*b860*/  BRA.U UP0, `(.L_x_13) ;  /* 0x00000001009c7547 */ /* 0x000fea000b800000 */
[----:B------:R-:W1:Y:S01]  /*b870*/  S2UR UR5, SR_CgaCtaId ;  /* 0x00000000000579c3 */ /* 0x000e620000008800 */
[----:B------:R-:W-:Y:S01]  /*b880*/  NOP ;  /* 0x0000000000007918 */ /* 0x000fe20000000000 */
[----:B------:R-:W-:Y:S01]  /*b890*/  UMOV UR4, 0x50 ;  /* 0x0000005000047882 */ /* 0x000fe20000000000 */
[----:B------:R-:W-:Y:S02]  /*b8a0*/  IMAD.U32 R0, RZ, RZ, UR8 ;  /* 0x00000008ff007e24 */ /* 0x000fe4000f8e00ff */
[----:B0-----:R-:W-:-:S03]  /*b8b0*/  IMAD.MOV.U32 R3, RZ, RZ, 0x1 ;  /* 0x00000001ff037424 */ /* 0x001fc600078e00ff */
[----:B------:R-:W-:-:S04]  /*b8c0*/  LOP3.LUT R0, R0, 0xffff, RZ, 0xc0, !PT ;  /* 0x0000ffff00007812 */ /* 0x000fc800078ec0ff */
[----:B------:R-:W-:-:S05]  /*b8d0*/  SHF.R.U32.HI R0, RZ, 0x5, R0 ;  /* 0x00000005ff007819 */ /* 0x000fca0000011600 */
[----:B------:R-:W-:Y:S01]  /*b8e0*/  VIADD R2, R0, 0x10 ;  /* 0x0000001000027836 */ /* 0x000fe20000000000 */
[----:B------:R-:W-:Y:S01]  /*b8f0*/  SHF.L.U32 R0, R3, R0, RZ ;  /* 0x0000000003007219 */ /* 0x000fe200000006ff */
[----:B-1----:R-:W-:-:S03]  /*b900*/  ULEA UR6, UR5, UR4, 0x18 ;  /* 0x0000000405067291 */ /* 0x002fc6000f8ec0ff */
[----:B------:R-:W-:-:S04]  /*b910*/  SHF.L.U32 R3, R3, R2, RZ ;  /* 0x0000000203037219 */ /* 0x000fc800000006ff */
[----:B------:R-:W-:Y:S02]  /*b920*/  LOP3.LUT R0, R3, R0, RZ, 0xfc, !PT ;  /* 0x0000000003007212 */ /* 0x000fe400078efcff */
[----:B------:R-:W0:Y:S02]  /*b930*/  LDS R5, [UR6] ;  /* 0x00000006ff057984 */ /* 0x000e240008000800 */
[C---:B------:R-:W-:Y:S02]  /*b940*/  LOP3.LUT R2, R0.reuse, 0xffff, RZ, 0xc0, !PT ;  /* 0x0000ffff00027812 */ /* 0x040fe400078ec0ff */
[----:B0-----:R-:W-:-:S04]  /*b950*/  LOP3.LUT R3, R0, 0xffff, R5, 0x80, !PT ;  /* 0x0000ffff00037812 */ /* 0x001fc800078e8005 */
[----:B------:R-:W-:-:S13]  /*b960*/  ISETP.NE.AND P0, PT, R3, R2, PT ;  /* 0x000000020300720c */ /* 0x000fda0003f05270 */
[----:B------:R-:W-:Y:S05]  /*b970*/  @P0 BRA `(.L_x_14) ;  /* 0x0000000000500947 */ /* 0x000fea0003800000 */
[----:B------:R-:W-:Y:S02]  /*b980*/  SHF.R.U32.HI R5, RZ, 0x10, R5 ;  /* 0x00000010ff057819 */ /* 0x000fe40000011605 */
[----:B------:R-:W-:-:S04]  /*b990*/  SHF.R.U32.HI R2, RZ, 0x10, R0 ;  /* 0x00000010ff027819 */ /* 0x000fc80000011600 */
[----:B------:R-:W-:-:S04]  /*b9a0*/  LOP3.LUT R5, R5, R2, RZ, 0xc0, !PT ;  /* 0x0000000205057212 */ /* 0x000fc800078ec0ff */
[----:B------:R-:W-:-:S13]  /*b9b0*/  ISETP.NE.AND P0, PT, R5, R2, PT ;  /* 0x000000020500720c */ /* 0x000fda0003f05270 */
[----:B------:R-:W-:Y:S05]  /*b9c0*/  @P0 BRA `(.L_x_15) ;  /* 0x0000000000300947 */ /* 0x000fea0003800000 */
[----:B------:R-:W-:Y:S01]  /*b9d0*/  R2UR UR4, R0 ;  /* 0x00000000000472ca */ /* 0x000fe200000e0000 */
[----:B------:R-:W-:Y:S01]  /*b9e0*/  VOTEU.ANY UR5, UPT, PT ;  /* 0x0000000000057886 */ /* 0x000fe200038e0100 */
[----:B------:R-:W0:Y:S01]  /*b9f0*/  S2R R0, SR_LANEID ;  /* 0x0000000000007919 */ /* 0x000e220000000000 */
[----:B------:R-:W-:-:S10]  /*ba00*/  UFLO.U32 UR5, UR5 ;  /* 0x00000005000572bd */ /* 0x000fd400080e0000 */
[----:B------:R-:W-:-:S06]  /*ba10*/  ULOP3.LUT UR4, URZ, UR4, URZ, 0x33, !UPT ;  /* 0x00000004ff047292 */ /* 0x000fcc000f8e33ff */
[----:B------:R-:W-:-:S04]  /*ba20*/  IMAD.U32 R2, RZ, RZ, UR4 ;  /* 0x00000004ff027e24 */ /* 0x000fc8000f8e00ff */
[----:B------:R-:W1:Y:S02]  /*ba30*/  REDUX UR7, R2 ;  /* 0x00000000020773c4 */ /* 0x000e640000000000 */
[----:B------:R2:W-:Y:S01]  /*ba40*/  UTCATOMSWS.AND URZ, UR4 ;  /* 0x0000000400ff79e3 */ /* 0x0005e20008000000 */
[----:B0-----:R-:W-:Y:S01]  /*ba50*/  ISETP.EQ.U32.AND P0, PT, R0, UR5, PT ;  /* 0x0000000500007c0c */ /* 0x001fe2000bf02070 */
[----:B-1----:R-:W-:-:S12]  /*ba60*/  IMAD.U32 R0, RZ, RZ, UR7 ;  /* 0x00000007ff007e24 */ /* 0x002fd8000f8e00ff */
[----:B------:R2:W-:Y:S01]  /*ba70*/  @P0 ATOMS.AND RZ, [UR6], R0 ;  /* 0x00000000ffff098c */ /* 0x0005e2000a800006 */
[----:B------:R-:W-:Y:S05]  /*ba80*/  BRA `(.L_x_13) ;  /* 0x0000000000147947 */ /* 0x000fea0003800000 */
.L_x_15:
[----:B------:R-:W-:-:S07]  /*ba90*/  MOV R2, 0xbab0 ;  /* 0x0000bab000027802 */ /* 0x000fce0000000f00 */
[----:B------:R-:W-:Y:S05]  /*baa0*/  CALL.REL.NOINC `($__internal_0_$__cuda_sm10x_tcgen05_guardrail_trap_col_being_dealloced_not_returned_by_alloc) ;  /* 0x00000000002c7944 */ /* 0x000fea0003c00000 */
[----:B------:R-:W-:Y:S05]  /*bab0*/  BRA `(.L_x_13) ;  /* 0x0000000000087947 */ /* 0x000fea0003800000 */
.L_x_14:
[----:B------:R-:W-:-:S07]  /*bac0*/  MOV R2, 0xbae0 ;  /* 0x0000bae000027802 */ /* 0x000fce0000000f00 */
[----:B------:R-:W-:Y:S05]  /*bad0*/  CALL.REL.NOINC `($__internal_2_$__cuda_sm10x_tcgen05_guardrail_trap_unallocated_columns_being_dealloced) ;  /* 0x0000000000387944 */ /* 0x000fea0003c00000 */
.L_x_13:
[----:B------:R-:W-:Y:S01]  /*bae0*/  NOP ;  /* 0x0000000000007918 */ /* 0x000fe20000000000 */
[----:B--2---:R-:W-:Y:S05]  /*baf0*/  EXIT ;  /* 0x000000000000794d */ /* 0x004fea0003800000 */
.L_x_8:
[----:B------:R-:W0:Y:S02]  /*bb00*/  SYNCS.PHASECHK.TRANS64.TRYWAIT P1, [UR6], R119 ;  /* 0x00000077ff0075a7 */ /* 0x000e240008021106 */
[----:B0-----:R-:W-:Y:S05]  /*bb10*/  @!P1 BRA `(.L_x_8) ;  /* 0xfffffffc00f89947 */ /* 0x001fea000383ffff */
[----:B------:R-:W-:Y:S05]  /*bb20*/  BRA `(.L_x_16) ;  /* 0xffffffbc003c7947 */ /* 0x000fea000383ffff */
.L_x_12:
[----:B------:R-:W1:Y:S02]  /*bb30*/  SYNCS.PHASECHK.TRANS64.TRYWAIT P0, [UR6], R0 ;  /* 0x00000000ff0075a7 */ /* 0x000e640008001106 */
[----:B-1----:R-:W-:Y:S05]  /*bb40*/  @!P0 BRA `(.L_x_12) ;  /* 0xfffffffc00f88947 */ /* 0x002fea000383ffff */
[----:B------:R-:W-:Y:S05]  /*bb50*/  BRA `(.L_x_11) ;  /* 0xfffffff0001c7947 */ /* 0x000fea000383ffff */
        .weak           $__internal_0_$__cuda_sm10x_tcgen05_guardrail_trap_col_being_dealloced_not_returned_by_alloc
        .type           $__internal_0_$__cuda_sm10x_tcgen05_guardrail_trap_col_being_dealloced_not_returned_by_alloc,@function
        .size           $__internal_0_$__cuda_sm10x_tcgen05_guardrail_trap_col_being_dealloced_not_returned_by_alloc,($__internal_1_$__cuda_sm10x_tcgen05_guardrail_trap_phase_invalid_during_alloc - $__internal_0_$__cuda_sm10x_tcgen05_guardrail_trap_col_being_dealloced_not_returned_by_alloc)
$__internal_0_$__cuda_sm10x_tcgen05_guardrail_trap_col_being_dealloced_not_returned_by_alloc:
[----:B------:R-:W-:Y:S05]  /*bb60*/  BPT.TRAP 0x1 ;  /* 0x000000040000795c */ /* 0x000fea0000300000 */
[----:B------:R-:W-:-:S04]  /*bb70*/  IMAD.MOV.U32 R3, RZ, RZ, 0x0 ;  /* 0x00000000ff037424 */ /* 0x000fc800078e00ff */
[----:B------:R-:W-:Y:S05]  /*bb80*/  RET.REL.NODEC R2 `(matmul_kernel) ;  /* 0xffffff44021c7950 */ /* 0x000fea0003c3ffff */
        .weak           $__internal_1_$__cuda_sm10x_tcgen05_guardrail_trap_phase_invalid_during_alloc
        .type           $__internal_1_$__cuda_sm10x_tcgen05_guardrail_trap_phase_invalid_during_alloc,@function
        .size           $__internal_1_$__cuda_sm10x_tcgen05_guardrail_trap_phase_invalid_during_alloc,($__internal_2_$__cuda_sm10x_tcgen05_guardrail_trap_unallocated_columns_being_dealloced - $__internal_1_$__cuda_sm10x_tcgen05_guardrail_trap_phase_invalid_during_alloc)
$__internal_1_$__cuda_sm10x_tcgen05_guardrail_trap_phase_invalid_during_alloc:
[----:B------:R-:W-:Y:S05]  /*bb90*/  BPT.TRAP 0x1 ;  /* 0x000000040000795c */ /* 0x000fea0000300000 */
[----:B------:R-:W-:-:S04]  /*bba0*/  IMAD.MOV.U32 R3, RZ, RZ, 0x0 ;  /* 0x00000000ff037424 */ /* 0x000fc800078e00ff */
[----:B------:R-:W-:Y:S05]  /*bbb0*/  RET.REL.NODEC R2 `(matmul_kernel) ;  /* 0xffffff4402107950 */ /* 0x000fea0003c3ffff */
        .weak           $__internal_2_$__cuda_sm10x_tcgen05_guardrail_trap_unallocated_columns_being_dealloced
        .type           $__internal_2_$__cuda_sm10x_tcgen05_guardrail_trap_unallocated_columns_being_dealloced,@function
        .size           $__internal_2_$__cuda_sm10x_tcgen05_guardrail_trap_unallocated_columns_being_dealloced,(.L_x_20 - $__internal_2_$__cuda_sm10x_tcgen05_guardrail_trap_unallocated_columns_being_dealloced)
$__internal_2_$__cuda_sm10x_tcgen05_guardrail_trap_unallocated_columns_being_dealloced:
[----:B------:R-:W-:Y:S05]  /*bbc0*/  BPT.TRAP 0x1 ;  /* 0x000000040000795c */ /* 0x000fea0000300000 */
[----:B------:R-:W-:-:S04]  /*bbd0*/  IMAD.MOV.U32 R3, RZ, RZ, 0x0 ;  /* 0x00000000ff037424 */ /* 0x000fc800078e00ff */
[----:B------:R-:W-:Y:S05]  /*bbe0*/  RET.REL.NODEC R2 `(matmul_kernel) ;  /* 0xffffff4402047950 */ /* 0x000fea0003c3ffff */
.L_x_17:
[----:B------:R-:W-:-:S00]  /*bbf0*/  BRA `(.L_x_17) ;  /* 0xfffffffc00fc7947 */ /* 0x000fc0000383ffff */
[----:B------:R-:W-:-:S00]  /*bc00*/  NOP ;  /* 0x0000000000007918 */ /* 0x000fc00000000000 */
[----:B------:R-:W-:-:S00]  /*bc10*/  NOP ;  /* 0x0000000000007918 */ /* 0x000fc00000000000 */
[----:B------:R-:W-:-:S00]  /*bc20*/  NOP ;  /* 0x0000000000007918 */ /* 0x000fc00000000000 */
[----:B------:R-:W-:-:S00]  /*bc30*/  NOP ;  /* 0x0000000000007918 */ /* 0x000fc00000000000 */
[----:B------:R-:W-:-:S00]  /*bc40*/  NOP ;  /* 0x0000000000007918 */ /* 0x000fc00000000000 */
[----:B------:R-:W-:-:S00]  /*bc50*/  NOP ;  /* 0x0000000000007918 */ /* 0x000fc00000000000 */
[----:B------:R-:W-:-:S00]  /*bc60*/  NOP ;  /* 0x0000000000007918 */ /* 0x000fc00000000000 */
[----:B------:R-:W-:-:S00]  /*bc70*/  NOP ;  /* 0x0000000000007918 */ /* 0x000fc00000000000 */
.L_x_20:


//--------------------- .nv.shared.matmul_kernel  --------------------------
	.section	.nv.shared.matmul_kernel,"aw",@nobits
	.sectionflags	@""
	.align	16
	.zero		1024


//--------------------- .nv.shared.reserved.0     --------------------------
	.section	.nv.shared.reserved.0,"aw",@nobits
	.align	8
	.weak		__nv_reservedSMEM_offset_0_alias
	.size		__nv_reservedSMEM_offset_0_alias, 0, 64
	.other		__nv_reservedSMEM_offset_0_alias,@"STO_CUDA_RESERVED_SHARED STV_DEFAULT"
__nv_reservedSMEM_offset_0_alias:
	.zero		0
.nv.shared.reserved.0:
	.zero		64
	.weak		__nv_reservedSMEM_allocation_phase
	.type		__nv_reservedSMEM_allocation_phase,@object
	.size		__nv_reservedSMEM_allocation_phase,(.L_0 - __nv_reservedSMEM_allocation_phase)
__nv_reservedSMEM_allocation_phase:
	.zero		1
.L_0:
	.zero		7
	.weak		__nv_reservedSMEM_devtool_atexit_pc
	.type		__nv_reservedSMEM_devtool_atexit_pc,@object
	.size		__nv_reservedSMEM_devtool_atexit_pc,(__nv_reservedSMEM_allocation_mask - __nv_reservedSMEM_devtool_atexit_pc)
__nv_reservedSMEM_devtool_atexit_pc:
	.zero		8
	.weak		__nv_reservedSMEM_allocation_mask
	.type		__nv_reservedSMEM_allocation_mask,@object
	.size		__nv_reservedSMEM_allocation_mask,(.L_2 - __nv_reservedSMEM_allocation_mask)
__nv_reservedSMEM_allocation_mask:
	.zero		4
.L_2:


//--------------------- .nv.constant0.matmul_kernel --------------------------
	.section	.nv.constant0.matmul_kernel,"a",@progbits
	.sectionflags	@""
	.align	4
.nv.constant0.matmul_kernel:
	.zero		976


//--------------------- SYMBOLS --------------------------

	.type		.nv.reservedSmem.offset0,@object
	.size		.nv.reservedSmem.offset0,0x4
	.type		.nv.reservedSmem.cap,@object
	.size		.nv.reservedSmem.cap,0x4
